def attn_fwd(
    Q,
    K,
    V,
    Out,
    Lse,
    sm_scale,
    stride_qz,
    stride_qh,
    stride_qm,
    stride_qk,
    stride_kz,
    stride_kh,
    stride_kn,
    stride_kk,
    stride_vz,
    stride_vh,
    stride_vn,
    stride_vk,
    stride_oz,
    stride_oh,
    stride_om,
    stride_ok,
    seqlen_q,
    seqlen_k,
    BLOCK_M: tl.constexpr,
    BLOCK_N: tl.constexpr,
    HEAD_DIM: tl.constexpr,
    CAUSAL: tl.constexpr,
):
    start_m = tl.program_id(0)
    off_hz = tl.program_id(1)
    q_off = off_hz * stride_qh
    k_off = off_hz * stride_kh
    v_off = off_hz * stride_vh
    offs_m = start_m * BLOCK_M + tl.arange(0, BLOCK_M)
    offs_d = tl.arange(0, HEAD_DIM)
    offs_n = tl.arange(0, BLOCK_N)
    q_ptrs = Q + q_off + offs_m[:, None] * stride_qm + offs_d[None, :] * stride_qk
    k_ptrs = K + k_off + offs_d[:, None] * stride_kk + offs_n[None, :] * stride_kn
    v_ptrs = V + v_off + offs_n[:, None] * stride_vn + offs_d[None, :] * stride_vk
    m_i = tl.full([BLOCK_M], float("-inf"), dtype=tl.float32)
    l_i = tl.zeros([BLOCK_M], dtype=tl.float32) + 1.0
    acc = tl.zeros([BLOCK_M, HEAD_DIM], dtype=tl.float32)
    q = tl.load(q_ptrs)
    acc, l_i, m_i = _attn_fwd_inner(
        acc,
        l_i,
        m_i,
        q,
        k_ptrs,
        v_ptrs,
        sm_scale,
        stride_kn,
        stride_vn,
        start_m,
        seqlen_k,
        BLOCK_M,
        BLOCK_N,
        HEAD_DIM,
        CAUSAL,
    )
    acc = acc / l_i[:, None]
    lse = m_i + tl.math.log2(l_i) / 1.4426950408889634
    o_ptrs = (
        Out
        + off_hz * stride_oh
        + offs_m[:, None] * stride_om
        + offs_d[None, :] * stride_ok
    )
    tl.store(o_ptrs, acc.to(Out.dtype.element_ty))
    tl.store(Lse + off_hz * seqlen_q + offs_m, lse)

# config = {"BLOCK_M": 128, "BLOCK_N": 32, "HEAD_DIM": 16, "arch": "sm_90", "causal": true, "dtype": "fp16", "num_stages": 3, "num_warps": 8}
# arch = sm_90


// ===== COMPILED SASS (sm_90a) =====

	.target	sm_90a

	.elftype	@"ET_EXEC"


//--------------------- .note.nv.tkinfo           --------------------------
	.section	.note.nv.tkinfo,"",@"SHT_NOTE"
	.sectionflags	@"SHF_NOTE_NV_TKINFO"
	.tkinfo
        /*0018*/ 	.word	0x00000002
        /*0030*/ 	.string	""
        /*0030*/ 	.string	"ptxas"
        /*0030*/ 	.string	"Cuda compilation tools, release 13.0, V13.0.88"
        /*0030*/ 	.string	"Build cuda_13.0.r13.0/compiler.36424714_0"
        /*0030*/ 	.string	"-v  -suppress-debug-info  -lineinfo  -arch sm_90a "



//--------------------- .note.nv.cuinfo           --------------------------
	.section	.note.nv.cuinfo,"",@"SHT_NOTE"
	.sectionflags	@"SHF_NOTE_NV_CUINFO"
        /*0018*/ 	.short	0x0002
        /*001a*/ 	.short	0x005a
        /*001c*/ 	.short	0x0082
	.zero		2


//--------------------- .nv.info                  --------------------------
	.section	.nv.info,"",@"SHT_CUDA_INFO"
	.align	4


	//----- nvinfo : EIATTR_REGCOUNT
	.align		4
        /*0000*/ 	.byte	0x04, 0x2f
        /*0002*/ 	.short	(.L_2 - .L_1)
	.align		4
.L_1:
        /*0004*/ 	.word	index@(attn_fwd)
        /*0008*/ 	.word	0x0000003c


	//----- nvinfo : EIATTR_FRAME_SIZE
	.align		4
.L_2:
        /*000c*/ 	.byte	0x04, 0x11
        /*000e*/ 	.short	(.L_4 - .L_3)
	.align		4
.L_3:
        /*0010*/ 	.word	index@(attn_fwd)
        /*0014*/ 	.word	0x00000000


	//----- nvinfo : EIATTR_MIN_STACK_SIZE
	.align		4
.L_4:
        /*0018*/ 	.byte	0x04, 0x12
        /*001a*/ 	.short	(.L_6 - .L_5)
	.align		4
.L_5:
        /*001c*/ 	.word	index@(attn_fwd)
        /*0020*/ 	.word	0x00000000
.L_6:


//--------------------- .nv.compat                --------------------------
	.section	.nv.compat,"",@"SHT_CUDA_COMPAT_INFO"
	.align	4
        /*0000*/ 	.byte	0x02, 0x09, 0x01, 0x00, 0x02, 0x02, 0x04, 0x00, 0x02, 0x05, 0x05, 0x00, 0x03, 0x07, 0x01, 0x01
        /*0010*/ 	.byte	0x02, 0x03, 0x00, 0x00, 0x02, 0x06, 0x01, 0x00, 0x04, 0x0b, 0x08, 0x00, 0x00, 0x00, 0x00, 0x00
        /*0020*/ 	.byte	0x00, 0x00, 0x00, 0x00


//--------------------- .nv.info.attn_fwd         --------------------------
	.section	.nv.info.attn_fwd,"",@"SHT_CUDA_INFO"
	.sectionflags	@""
	.align	4


	//----- nvinfo : EIATTR_CUDA_API_VERSION
	.align		4
        /*0000*/ 	.byte	0x04, 0x37
        /*0002*/ 	.short	(.L_8 - .L_7)
.L_7:
        /*0004*/ 	.word	0x00000082


	//----- nvinfo : EIATTR_KPARAM_INFO
	.align		4
.L_8:
        /*0008*/ 	.byte	0x04, 0x17
        /*000a*/ 	.short	(.L_10 - .L_9)
.L_9:
        /*000c*/ 	.word	0x00000000
        /*0010*/ 	.short	0x0019
        /*0012*/ 	.short	0x0080
        /*0014*/ 	.byte	0x00, 0xf4, 0x21, 0x00


	//----- nvinfo : EIATTR_KPARAM_INFO
	.align		4
.L_10:
        /*0018*/ 	.byte	0x04, 0x17
        /*001a*/ 	.short	(.L_12 - .L_11)
.L_11:
        /*001c*/ 	.word	0x00000000
        /*0020*/ 	.short	0x0018
        /*0022*/ 	.short	0x0078
        /*0024*/ 	.byte	0x00, 0xf4, 0x21, 0x00


	//----- nvinfo : EIATTR_KPARAM_INFO
	.align		4
.L_12:
        /*0028*/ 	.byte	0x04, 0x17
        /*002a*/ 	.short	(.L_14 - .L_13)
.L_13:
        /*002c*/ 	.word	0x00000000
        /*0030*/ 	.short	0x0017
        /*0032*/ 	.short	0x0070
        /*0034*/ 	.byte	0x00, 0xf0, 0x11, 0x00


	//----- nvinfo : EIATTR_KPARAM_INFO
	.align		4
.L_14:
        /*0038*/ 	.byte	0x04, 0x17
        /*003a*/ 	.short	(.L_16 - .L_15)
.L_15:
        /*003c*/ 	.word	0x00000000
        /*0040*/ 	.short	0x0016
        /*0042*/ 	.short	0x006c
        /*0044*/ 	.byte	0x00, 0xf0, 0x11, 0x00


	//----- nvinfo : EIATTR_KPARAM_INFO
	.align		4
.L_16:
        /*0048*/ 	.byte	0x04, 0x17
        /*004a*/ 	.short	(.L_18 - .L_17)
.L_17:
        /*004c*/ 	.word	0x00000000
        /*0050*/ 	.short	0x0015
        /*0052*/ 	.short	0x0068
        /*0054*/ 	.byte	0x00, 0xf0, 0x11, 0x00


	//----- nvinfo : EIATTR_KPARAM_INFO
	.align		4
.L_18:
        /*0058*/ 	.byte	0x04, 0x17
        /*005a*/ 	.short	(.L_20 - .L_19)
.L_19:
        /*005c*/ 	.word	0x00000000
        /*0060*/ 	.short	0x0014
        /*0062*/ 	.short	0x0064
        /*0064*/ 	.byte	0x00, 0xf0, 0x11, 0x00


	//----- nvinfo : EIATTR_KPARAM_INFO
	.align		4
.L_20:
        /*0068*/ 	.byte	0x04, 0x17
        /*006a*/ 	.short	(.L_22 - .L_21)
.L_21:
        /*006c*/ 	.word	0x00000000
        /*0070*/ 	.short	0x0013
        /*0072*/ 	.short	0x0060
        /*0074*/ 	.byte	0x00, 0xf0, 0x11, 0x00


	//----- nvinfo : EIATTR_KPARAM_INFO
	.align		4
.L_22:
        /*0078*/ 	.byte	0x04, 0x17
        /*007a*/ 	.short	(.L_24 - .L_23)
.L_23:
        /*007c*/ 	.word	0x00000000
        /*0080*/ 	.short	0x0012
        /*0082*/ 	.short	0x005c
        /*0084*/ 	.byte	0x00, 0xf0, 0x11, 0x00


	//----- nvinfo : EIATTR_KPARAM_INFO
	.align		4
.L_24:
        /*0088*/ 	.byte	0x04, 0x17
        /*008a*/ 	.short	(.L_26 - .L_25)
.L_25:
        /*008c*/ 	.word	0x00000000
        /*0090*/ 	.short	0x0011
        /*0092*/ 	.short	0x0058
        /*0094*/ 	.byte	0x00, 0xf0, 0x11, 0x00


	//----- nvinfo : EIATTR_KPARAM_INFO
	.align		4
.L_26:
        /*0098*/ 	.byte	0x04, 0x17
        /*009a*/ 	.short	(.L_28 - .L_27)
.L_27:
        /*009c*/ 	.word	0x00000000
        /*00a0*/ 	.short	0x0010
        /*00a2*/ 	.short	0x0054
        /*00a4*/ 	.byte	0x00, 0xf0, 0x11, 0x00


	//----- nvinfo : EIATTR_KPARAM_INFO
	.align		4
.L_28:
        /*00a8*/ 	.byte	0x04, 0x17
        /*00aa*/ 	.short	(.L_30 - .L_29)
.L_29:
        /*00ac*/ 	.word	0x00000000
        /*00b0*/ 	.short	0x000f
        /*00b2*/ 	.short	0x0050
        /*00b4*/ 	.byte	0x00, 0xf0, 0x11, 0x00


	//----- nvinfo : EIATTR_KPARAM_INFO
	.align		4
.L_30:
        /*00b8*/ 	.byte	0x04, 0x17
        /*00ba*/ 	.short	(.L_32 - .L_31)
.L_31:
        /*00bc*/ 	.word	0x00000000
        /*00c0*/ 	.short	0x000e
        /*00c2*/ 	.short	0x004c
        /*00c4*/ 	.byte	0x00, 0xf0, 0x11, 0x00


	//----- nvinfo : EIATTR_KPARAM_INFO
	.align		4
.L_32:
        /*00c8*/ 	.byte	0x04, 0x17
        /*00ca*/ 	.short	(.L_34 - .L_33)
.L_33:
        /*00cc*/ 	.word	0x00000000
        /*00d0*/ 	.short	0x000d
        /*00d2*/ 	.short	0x0048
        /*00d4*/ 	.byte	0x00, 0xf0, 0x11, 0x00


	//----- nvinfo : EIATTR_KPARAM_INFO
	.align		4
.L_34:
        /*00d8*/ 	.byte	0x04, 0x17
        /*00da*/ 	.short	(.L_36 - .L_35)
.L_35:
        /*00dc*/ 	.word	0x00000000
        /*00e0*/ 	.short	0x000c
        /*00e2*/ 	.short	0x0044
        /*00e4*/ 	.byte	0x00, 0xf0, 0x11, 0x00


	//----- nvinfo : EIATTR_KPARAM_INFO
	.align		4
.L_36:
        /*00e8*/ 	.byte	0x04, 0x17
        /*00ea*/ 	.short	(.L_38 - .L_37)
.L_37:
        /*00ec*/ 	.word	0x00000000
        /*00f0*/ 	.short	0x000b
        /*00f2*/ 	.short	0x0040
        /*00f4*/ 	.byte	0x00, 0xf0, 0x11, 0x00


	//----- nvinfo : EIATTR_KPARAM_INFO
	.align		4
.L_38:
        /*00f8*/ 	.byte	0x04, 0x17
        /*00fa*/ 	.short	(.L_40 - .L_39)
.L_39:
        /*00fc*/ 	.word	0x00000000
        /*0100*/ 	.short	0x000a
        /*0102*/ 	.short	0x003c
        /*0104*/ 	.byte	0x00, 0xf0, 0x11, 0x00


	//----- nvinfo : EIATTR_KPARAM_INFO
	.align		4
.L_40:
        /*0108*/ 	.byte	0x04, 0x17
        /*010a*/ 	.short	(.L_42 - .L_41)
.L_41:
        /*010c*/ 	.word	0x00000000
        /*0110*/ 	.short	0x0009
        /*0112*/ 	.short	0x0038
        /*0114*/ 	.byte	0x00, 0xf0, 0x11, 0x00


	//----- nvinfo : EIATTR_KPARAM_INFO
	.align		4
.L_42:
        /*0118*/ 	.byte	0x04, 0x17
        /*011a*/ 	.short	(.L_44 - .L_43)
.L_43:
        /*011c*/ 	.word	0x00000000
        /*0120*/ 	.short	0x0008
        /*0122*/ 	.short	0x0034
        /*0124*/ 	.byte	0x00, 0xf0, 0x11, 0x00


	//----- nvinfo : EIATTR_KPARAM_INFO
	.align		4
.L_44:
        /*0128*/ 	.byte	0x04, 0x17
        /*012a*/ 	.short	(.L_46 - .L_45)
.L_45:
        /*012c*/ 	.word	0x00000000
        /*0130*/ 	.short	0x0007
        /*0132*/ 	.short	0x0030
        /*0134*/ 	.byte	0x00, 0xf0, 0x11, 0x00


	//----- nvinfo : EIATTR_KPARAM_INFO
	.align		4
.L_46:
        /*0138*/ 	.byte	0x04, 0x17
        /*013a*/ 	.short	(.L_48 - .L_47)
.L_47:
        /*013c*/ 	.word	0x00000000
        /*0140*/ 	.short	0x0006
        /*0142*/ 	.short	0x002c
        /*0144*/ 	.byte	0x00, 0xf0, 0x11, 0x00


	//----- nvinfo : EIATTR_KPARAM_INFO
	.align		4
.L_48:
        /*0148*/ 	.byte	0x04, 0x17
        /*014a*/ 	.short	(.L_50 - .L_49)
.L_49:
        /*014c*/ 	.word	0x00000000
        /*0150*/ 	.short	0x0005
        /*0152*/ 	.short	0x0028
        /*0154*/ 	.byte	0x00, 0xf0, 0x11, 0x00


	//----- nvinfo : EIATTR_KPARAM_INFO
	.align		4
.L_50:
        /*0158*/ 	.byte	0x04, 0x17
        /*015a*/ 	.short	(.L_52 - .L_51)
.L_51:
        /*015c*/ 	.word	0x00000000
        /*0160*/ 	.short	0x0004
        /*0162*/ 	.short	0x0020
        /*0164*/ 	.byte	0x00, 0xf4, 0x21, 0x00


	//----- nvinfo : EIATTR_KPARAM_INFO
	.align		4
.L_52:
        /*0168*/ 	.byte	0x04, 0x17
        /*016a*/ 	.short	(.L_54 - .L_53)
.L_53:
        /*016c*/ 	.word	0x00000000
        /*0170*/ 	.short	0x0003
        /*0172*/ 	.short	0x0018
        /*0174*/ 	.byte	0x00, 0xf4, 0x21, 0x00


	//----- nvinfo : EIATTR_KPARAM_INFO
	.align		4
.L_54:
        /*0178*/ 	.byte	0x04, 0x17
        /*017a*/ 	.short	(.L_56 - .L_55)
.L_55:
        /*017c*/ 	.word	0x00000000
        /*0180*/ 	.short	0x0002
        /*0182*/ 	.short	0x0010
        /*0184*/ 	.byte	0x00, 0xf4, 0x21, 0x00


	//----- nvinfo : EIATTR_KPARAM_INFO
	.align		4
.L_56:
        /*0188*/ 	.byte	0x04, 0x17
        /*018a*/ 	.short	(.L_58 - .L_57)
.L_57:
        /*018c*/ 	.word	0x00000000
        /*0190*/ 	.short	0x0001
        /*0192*/ 	.short	0x0008
        /*0194*/ 	.byte	0x00, 0xf4, 0x21, 0x00


	//----- nvinfo : EIATTR_KPARAM_INFO
	.align		4
.L_58:
        /*0198*/ 	.byte	0x04, 0x17
        /*019a*/ 	.short	(.L_60 - .L_59)
.L_59:
        /*019c*/ 	.word	0x00000000
        /*01a0*/ 	.short	0x0000
        /*01a2*/ 	.short	0x0000
        /*01a4*/ 	.byte	0x00, 0xf4, 0x21, 0x00


	//----- nvinfo : EIATTR_SPARSE_MMA_MASK
	.align		4
.L_60:
        /*01a8*/ 	.byte	0x03, 0x50
        /*01aa*/ 	.short	0x0000


	//----- nvinfo : EIATTR_MAXREG_COUNT
	.align		4
        /*01ac*/ 	.byte	0x03, 0x1b
        /*01ae*/ 	.short	0x00ff


	//----- nvinfo : EIATTR_NUM_BARRIERS
	.align		4
        /*01b0*/ 	.byte	0x02, 0x4c
        /*01b2*/ 	.byte	0x01
	.zero		1


	//----- nvinfo : EIATTR_MERCURY_ISA_VERSION
	.align		4
        /*01b4*/ 	.byte	0x03, 0x5f
        /*01b6*/ 	.short	0x0101


	//----- nvinfo : EIATTR_COOP_GROUP_MASK_REGIDS
	.align		4
        /*01b8*/ 	.byte	0x04, 0x29
        /*01ba*/ 	.short	(.L_62 - .L_61)


	//   ....[0]....
.L_61:
        /*01bc*/ 	.word	0xffffffff


	//   ....[1]....
        /*01c0*/ 	.word	0xffffffff


	//   ....[2]....
        /*01c4*/ 	.word	0xffffffff


	//   ....[3]....
        /*01c8*/ 	.word	0xffffffff


	//   ....[4]....
        /*01cc*/ 	.word	0xffffffff


	//   ....[5]....
        /*01d0*/ 	.word	0xffffffff


	//   ....[6]....
        /*01d4*/ 	.word	0xffffffff


	//   ....[7]....
        /*01d8*/ 	.word	0xffffffff


	//----- nvinfo : EIATTR_COOP_GROUP_INSTR_OFFSETS
	.align		4
.L_62:
        /*01dc*/ 	.byte	0x04, 0x28
        /*01de*/ 	.short	(.L_64 - .L_63)


	//   ....[0]....
.L_63:
        /*01e0*/ 	.word	0x00001030


	//   ....[1]....
        /*01e4*/ 	.word	0x000011d0


	//   ....[2]....
        /*01e8*/ 	.word	0x00001210


	//   ....[3]....
        /*01ec*/ 	.word	0x00001280


	//   ....[4]....
        /*01f0*/ 	.word	0x00001850


	//   ....[5]....
        /*01f4*/ 	.word	0x00001860


	//   ....[6]....
        /*01f8*/ 	.word	0x000018c0


	//   ....[7]....
        /*01fc*/ 	.word	0x000018e0


	//----- nvinfo : EIATTR_EXIT_INSTR_OFFSETS
	.align		4
.L_64:
        /*0200*/ 	.byte	0x04, 0x1c
        /*0202*/ 	.short	(.L_66 - .L_65)


	//   ....[0]....
.L_65:
        /*0204*/ 	.word	0x00002560


	//   ....[1]....
        /*0208*/ 	.word	0x00002590


	//----- nvinfo : EIATTR_REQNTID
	.align		4
.L_66:
        /*020c*/ 	.byte	0x04, 0x10
        /*020e*/ 	.short	(.L_68 - .L_67)
.L_67:
        /*0210*/ 	.word	0x00000100
        /*0214*/ 	.word	0x00000001
        /*0218*/ 	.word	0x00000001


	//----- nvinfo : EIATTR_CBANK_PARAM_SIZE
	.align		4
.L_68:
        /*021c*/ 	.byte	0x03, 0x19
        /*021e*/ 	.short	0x0088


	//----- nvinfo : EIATTR_PARAM_CBANK
	.align		4
        /*0220*/ 	.byte	0x04, 0x0a
        /*0222*/ 	.short	(.L_70 - .L_69)
	.align		4
.L_69:
        /*0224*/ 	.word	index@(.nv.constant0.attn_fwd)
        /*0228*/ 	.short	0x0210
        /*022a*/ 	.short	0x0088


	//----- nvinfo : EIATTR_SW_WAR
	.align		4
.L_70:
        /*022c*/ 	.byte	0x04, 0x36
        /*022e*/ 	.short	(.L_72 - .L_71)
.L_71:
        /*0230*/ 	.word	0x00000008
.L_72:


//--------------------- .nv.callgraph             --------------------------
	.section	.nv.callgraph,"",@"SHT_CUDA_CALLGRAPH"
	.align	4
	.sectionentsize	8
	.align		4
        /*0000*/ 	.word	0x00000000
	.align		4
        /*0004*/ 	.word	0xffffffff
	.align		4
        /*0008*/ 	.word	0x00000000
	.align		4
        /*000c*/ 	.word	0xfffffffe
	.align		4
        /*0010*/ 	.word	0x00000000
	.align		4
        /*0014*/ 	.word	0xfffffffd
	.align		4
        /*0018*/ 	.word	0x00000000
	.align		4
        /*001c*/ 	.word	0xfffffffc


//--------------------- .nv.constant4             --------------------------
	.section	.nv.constant4,"a",@progbits
	.align	8
	.align		8
.nv.constant4:
        /*0000*/ 	.dword	_$_str


//--------------------- .text.attn_fwd            --------------------------
	.section	.text.attn_fwd,"ax",@progbits
	.align	128
        .global         attn_fwd
        .type           attn_fwd,@function
        .size           attn_fwd,(.L_x_3 - attn_fwd)
        .other          attn_fwd,@"STO_CUDA_ENTRY STV_DEFAULT"
attn_fwd:
.text.attn_fwd:
[----:B------:R-:W-:Y:S08]  /*0000*/  LDC R1, c[0x0][0x28] ;  /* 0x00000a00ff017b82 */ /* 0x000ff00000000800 */
[----:B------:R-:W0:Y:S01]  /*0010*/  S2UR UR8, SR_CTAID.X ;  /* 0x00000000000879c3 */ /* 0x000e220000002500 */
[----:B------:R-:W1:Y:S01]  /*0020*/  S2R R0, SR_TID.X ;  /* 0x0000000000007919 */ /* 0x000e620000002100 */
[----:B------:R-:W-:Y:S01]  /*0030*/  ULDC.64 UR4, c[0x0][0x240] ;  /* 0x0000900000047ab9 */ /* 0x000fe20000000a00 */
[----:B------:R-:W-:-:S05]  /*0040*/  ULDC.64 UR20, c[0x0][0x208] ;  /* 0x0000820000147ab9 */ /* 0x000fca0000000a00 */
[----:B------:R-:W2:Y:S08]  /*0050*/  S2UR UR14, SR_CTAID.Y ;  /* 0x00000000000e79c3 */ /* 0x000eb00000002600 */
[----:B------:R-:W3:Y:S01]  /*0060*/  LDC R24, c[0x0][0x248] ;  /* 0x00009200ff187b82 */ /* 0x000ee20000000800 */
[----:B0-----:R-:W-:-:S07]  /*0070*/  USHF.L.U32 UR8, UR8, 0x7, URZ ;  /* 0x0000000708087899 */ /* 0x001fce000800063f */
[----:B------:R-:W0:Y:S01]  /*0080*/  LDC.64 R20, c[0x0][0x210] ;  /* 0x00008400ff147b82 */ /* 0x000e220000000a00 */
[----:B------:R-:W-:Y:S01]  /*0090*/  IMAD.U32 R3, RZ, RZ, UR8 ;  /* 0x00000008ff037e24 */ /* 0x000fe2000f8e00ff */
[----:B--2---:R-:W-:Y:S01]  /*00a0*/  UIMAD UR4, UR14, UR4, URZ ;  /* 0x000000040e0472a4 */ /* 0x004fe2000f8e023f */
[----:B-1----:R-:W-:-:S03]  /*00b0*/  SHF.R.U32.HI R2, RZ, 0x7, R0 ;  /* 0x00000007ff027819 */ /* 0x002fc60000011600 */
[----:B------:R-:W-:Y:S01]  /*00c0*/  LOP3.LUT R10, R3, 0x7f, R0, 0xf8, !PT ;  /* 0x0000007f030a7812 */ /* 0x000fe200078ef800 */
[----:B------:R-:W-:Y:S01]  /*00d0*/  USHF.L.U32 UR6, UR4, 0x1, URZ ;  /* 0x0000000104067899 */ /* 0x000fe2000800063f */
[----:B------:R-:W-:-:S03]  /*00e0*/  SGXT.U32 R3, R2, 0x1 ;  /* 0x000000010203781a */ /* 0x000fc60000000000 */
[----:B------:R-:W-:Y:S01]  /*00f0*/  IMAD R2, R10, UR5, RZ ;  /* 0x000000050a027c24 */ /* 0x000fe2000f8e02ff */
[----:B------:R-:W-:Y:S01]  /*0100*/  UIMAD.WIDE UR4, UR4, 0x2, URZ ;  /* 0x00000002040478a5 */ /* 0x000fe2000f8e023f */
[----:B---3--:R-:W-:Y:S02]  /*0110*/  IMAD R5, R3, R24, RZ ;  /* 0x0000001803057224 */ /* 0x008fe400078e02ff */
[----:B------:R-:W-:Y:S02]  /*0120*/  IMAD.SHL.U32 R3, R2, 0x2, RZ ;  /* 0x0000000202037824 */ /* 0x000fe400078e00ff */
[----:B------:R-:W-:Y:S02]  /*0130*/  IMAD R7, R24, 0x2, R5 ;  /* 0x0000000218077824 */ /* 0x000fe400078e0205 */
[----:B------:R-:W-:Y:S01]  /*0140*/  IMAD.HI R2, R2, 0x2, RZ ;  /* 0x0000000202027827 */ /* 0x000fe200078e02ff */
[----:B0-----:R-:W-:-:S03]  /*0150*/  IADD3 R20, P0, P1, R3, UR6, R20 ;  /* 0x0000000603147c10 */ /* 0x001fc6000f91e014 */
[----:B------:R-:W-:Y:S01]  /*0160*/  IMAD R8, R24, 0x2, R7 ;  /* 0x0000000218087824 */ /* 0x000fe200078e0207 */
[----:B------:R-:W-:Y:S02]  /*0170*/  IADD3.X R22, R2, UR5, R21, P0, P1 ;  /* 0x0000000502167c10 */ /* 0x000fe400087e2415 */
[-C--:B------:R-:W-:Y:S01]  /*0180*/  LEA R2, P0, R5, R20.reuse, 0x1 ;  /* 0x0000001405027211 */ /* 0x080fe200078008ff */
[C---:B------:R-:W-:Y:S01]  /*0190*/  IMAD R9, R24.reuse, 0x2, R8 ;  /* 0x0000000218097824 */ /* 0x040fe200078e0208 */
[----:B------:R-:W-:Y:S02]  /*01a0*/  LEA R4, P1, R7, R20, 0x1 ;  /* 0x0000001407047211 */ /* 0x000fe400078208ff */
[----:B------:R-:W-:Y:S01]  /*01b0*/  LEA.HI.X.SX32 R3, R5, R22, 0x1, P0 ;  /* 0x0000001605037211 */ /* 0x000fe200000f0eff */
[----:B------:R-:W-:Y:S01]  /*01c0*/  IMAD R11, R24, 0x2, R9 ;  /* 0x00000002180b7824 */ /* 0x000fe200078e0209 */
[C---:B------:R-:W-:Y:S02]  /*01d0*/  LEA R6, P0, R8.reuse, R20, 0x1 ;  /* 0x0000001408067211 */ /* 0x040fe400078008ff */
[-C--:B------:R-:W-:Y:S01]  /*01e0*/  LEA.HI.X.SX32 R5, R7, R22.reuse, 0x1, P1 ;  /* 0x0000001607057211 */ /* 0x080fe200008f0eff */
[----:B------:R0:W2:Y:S01]  /*01f0*/  LDG.E.U16 R18, desc[UR20][R2.64] ;  /* 0x0000001402127981 */ /* 0x0000a2000c1e1500 */
[----:B------:R-:W-:Y:S01]  /*0200*/  LEA.HI.X.SX32 R7, R8, R22, 0x1, P0 ;  /* 0x0000001608077211 */ /* 0x000fe200000f0eff */
[----:B------:R-:W-:Y:S01]  /*0210*/  IMAD R15, R24, 0x2, R11 ;  /* 0x00000002180f7824 */ /* 0x000fe200078e020b */
[----:B------:R-:W-:-:S02]  /*0220*/  LEA R12, P0, R11, R20, 0x1 ;  /* 0x000000140b0c7211 */ /* 0x000fc400078008ff */
[----:B------:R1:W3:Y:S02]  /*0230*/  LDG.E.U16 R5, desc[UR20][R4.64] ;  /* 0x0000001404057981 */ /* 0x0002e4000c1e1500 */
[----:B------:R-:W-:Y:S01]  /*0240*/  LEA.HI.X.SX32 R13, R11, R22, 0x1, P0 ;  /* 0x000000160b0d7211 */ /* 0x000fe200000f0eff */
[C---:B------:R-:W-:Y:S01]  /*0250*/  IMAD R11, R24.reuse, 0x2, R15 ;  /* 0x00000002180b7824 */ /* 0x040fe200078e020f */
[-C--:B------:R-:W-:Y:S01]  /*0260*/  LEA R14, P1, R15, R20.reuse, 0x1 ;  /* 0x000000140f0e7211 */ /* 0x080fe200078208ff */
[----:B------:R-:W4:Y:S01]  /*0270*/  LDG.E.U16 R6, desc[UR20][R6.64] ;  /* 0x0000001406067981 */ /* 0x000f22000c1e1500 */
[-C--:B------:R-:W-:Y:S01]  /*0280*/  LEA R8, P0, R9, R20.reuse, 0x1 ;  /* 0x0000001409087211 */ /* 0x080fe200078008ff */
[----:B0-----:R-:W-:Y:S01]  /*0290*/  IMAD R3, R24, 0x2, R11 ;  /* 0x0000000218037824 */ /* 0x001fe200078e020b */
[----:B------:R-:W-:Y:S01]  /*02a0*/  LEA R16, P2, R11, R20, 0x1 ;  /* 0x000000140b107211 */ /* 0x000fe200078408ff */
[----:B------:R0:W5:Y:S01]  /*02b0*/  LDG.E.U16 R13, desc[UR20][R12.64] ;  /* 0x000000140c0d7981 */ /* 0x000162000c1e1500 */
[----:B------:R-:W-:-:S02]  /*02c0*/  LEA.HI.X.SX32 R15, R15, R22, 0x1, P1 ;  /* 0x000000160f0f7211 */ /* 0x000fc400008f0eff */
[----:B------:R-:W-:Y:S02]  /*02d0*/  LEA R2, P1, R3, R20, 0x1 ;  /* 0x0000001403027211 */ /* 0x000fe400078208ff */
[-C--:B------:R-:W-:Y:S01]  /*02e0*/  LEA.HI.X.SX32 R17, R11, R22.reuse, 0x1, P2 ;  /* 0x000000160b117211 */ /* 0x080fe200010f0eff */
[----:B------:R-:W4:Y:S01]  /*02f0*/  LDG.E.U16 R14, desc[UR20][R14.64] ;  /* 0x000000140e0e7981 */ /* 0x000f22000c1e1500 */
[-C--:B------:R-:W-:Y:S02]  /*0300*/  LEA.HI.X.SX32 R9, R9, R22.reuse, 0x1, P0 ;  /* 0x0000001609097211 */ /* 0x080fe400000f0eff */
[----:B------:R-:W-:Y:S01]  /*0310*/  LEA.HI.X.SX32 R3, R3, R22, 0x1, P1 ;  /* 0x0000001603037211 */ /* 0x000fe200008f0eff */
[----:B------:R-:W4:Y:S04]  /*0320*/  LDG.E.U16 R16, desc[UR20][R16.64] ;  /* 0x0000001410107981 */ /* 0x000f28000c1e1500 */
[----:B------:R-:W4:Y:S04]  /*0330*/  LDG.E.U16 R8, desc[UR20][R8.64] ;  /* 0x0000001408087981 */ /* 0x000f28000c1e1500 */
[----:B------:R0:W4:Y:S01]  /*0340*/  LDG.E.U16 R2, desc[UR20][R2.64] ;  /* 0x0000001402027981 */ /* 0x000122000c1e1500 */
[----:B------:R-:W0:Y:S01]  /*0350*/  S2UR UR4, SR_CgaCtaId ;  /* 0x00000000000479c3 */ /* 0x000e220000008800 */
[----:B-1----:R-:W-:Y:S01]  /*0360*/  SHF.R.S32.HI R4, RZ, 0x7, R0 ;  /* 0x00000007ff047819 */ /* 0x002fe20000011400 */
[----:B0-----:R-:W-:-:S03]  /*0370*/  IMAD.SHL.U32 R12, R0, 0x2, RZ ;  /* 0x00000002000c7824 */ /* 0x001fc600078e00ff */
[----:B------:R-:W-:Y:S01]  /*0380*/  SGXT R4, R4, 0x1 ;  /* 0x000000010404781a */ /* 0x000fe20000000200 */
[----:B------:R-:W-:-:S03]  /*0390*/  UIADD3 UR24, UR8, 0x80, URZ ;  /* 0x0000008008187890 */ /* 0x000fc6000fffe03f */
[----:B------:R-:W-:Y:S01]  /*03a0*/  LOP3.LUT R7, R4, 0x90, RZ, 0xc0, !PT ;  /* 0x0000009004077812 */ /* 0x000fe200078ec0ff */
[----:B------:R-:W-:Y:S01]  /*03b0*/  UISETP.GE.AND UP0, UPT, UR24, 0x1, UPT ;  /* 0x000000011800788c */ /* 0x000fe2000bf06270 */
[----:B------:R-:W-:Y:S02]  /*03c0*/  LOP3.LUT R4, R0, 0x40, RZ, 0xc0, !PT ;  /* 0x0000004000047812 */ /* 0x000fe400078ec0ff */
[----:B------:R-:W-:Y:S01]  /*03d0*/  LOP3.LUT R7, R7, 0x7e, R12, 0x78, !PT ;  /* 0x0000007e07077812 */ /* 0x000fe200078e780c */
[----:B------:R-:W-:Y:S02]  /*03e0*/  UMOV UR15, 0x400 ;  /* 0x00000400000f7882 */ /* 0x000fe40000000000 */
[----:B------:R-:W-:Y:S02]  /*03f0*/  PLOP3.LUT P0, PT, PT, PT, UP0, 0x80, 0x0 ;  /* 0x000000000000781c */ /* 0x000fe40003f0f008 */
[----:B------:R-:W-:Y:S01]  /*0400*/  IMAD R7, R4, 0x20, R7 ;  /* 0x0000002004077824 */ /* 0x000fe200078e0207 */
[----:B------:R-:W-:-:S04]  /*0410*/  ULEA UR15, UR4, UR15, 0x18 ;  /* 0x0000000f040f7291 */ /* 0x000fc8000f8ec03f */
[C---:B------:R-:W-:Y:S02]  /*0420*/  LOP3.LUT R3, R7.reuse, 0x20, RZ, 0x3c, !PT ;  /* 0x0000002007037812 */ /* 0x040fe400078e3cff */
[C---:B------:R-:W-:Y:S02]  /*0430*/  LOP3.LUT R9, R7.reuse, 0x40, RZ, 0x3c, !PT ;  /* 0x0000004007097812 */ /* 0x040fe400078e3cff */
[----:B------:R-:W-:Y:S01]  /*0440*/  LOP3.LUT R11, R7, 0x60, RZ, 0x3c, !PT ;  /* 0x00000060070b7812 */ /* 0x000fe200078e3cff */
[----:B------:R-:W-:Y:S01]  /*0450*/  IMAD.MOV.U32 R22, RZ, RZ, -0x800000 ;  /* 0xff800000ff167424 */ /* 0x000fe200078e00ff */
[----:B------:R-:W-:Y:S01]  /*0460*/  CS2R R40, SRZ ;  /* 0x0000000000287805 */ /* 0x000fe2000001ff00 */
[----:B------:R-:W-:Y:S01]  /*0470*/  IMAD.MOV.U32 R17, RZ, RZ, 0x3f800000 ;  /* 0x3f800000ff117424 */ /* 0x000fe200078e00ff */
[----:B------:R-:W-:Y:S01]  /*0480*/  CS2R R42, SRZ ;  /* 0x00000000002a7805 */ /* 0x000fe2000001ff00 */
[----:B------:R-:W-:Y:S01]  /*0490*/  IMAD.MOV.U32 R33, RZ, RZ, -0x800000 ;  /* 0xff800000ff217424 */ /* 0x000fe200078e00ff */
[----:B------:R-:W-:-:S02]  /*04a0*/  CS2R R44, SRZ ;  /* 0x00000000002c7805 */ /* 0x000fc4000001ff00 */
[----:B------:R-:W-:Y:S01]  /*04b0*/  CS2R R46, SRZ ;  /* 0x00000000002e7805 */ /* 0x000fe2000001ff00 */
[----:B--2---:R0:W-:Y:S04]  /*04c0*/  STS.U16 [R7+UR15], R18 ;  /* 0x0000001207007988 */ /* 0x0041e8000800040f */
[----:B-----5:R-:W-:Y:S04]  /*04d0*/  STS.U16 [R7+UR15+0x400], R13 ;  /* 0x0004000d07007988 */ /* 0x020fe8000800040f */
[----:B---3--:R-:W-:Y:S04]  /*04e0*/  STS.U16 [R3+UR15+0x100], R5 ;  /* 0x0001000503007988 */ /* 0x008fe8000800040f */
[----:B----4-:R-:W-:Y:S04]  /*04f0*/  STS.U16 [R3+UR15+0x500], R14 ;  /* 0x0005000e03007988 */ /* 0x010fe8000800040f */
[----:B------:R-:W-:Y:S04]  /*0500*/  STS.U16 [R9+UR15+0x200], R6 ;  /* 0x0002000609007988 */ /* 0x000fe8000800040f */
[----:B------:R-:W-:Y:S01]  /*0510*/  STS.U16 [R9+UR15+0x600], R16 ;  /* 0x0006001009007988 */ /* 0x000fe2000800040f */
[----:B0-----:R-:W-:-:S03]  /*0520*/  IMAD.MOV.U32 R18, RZ, RZ, 0x3f800000 ;  /* 0x3f800000ff127424 */ /* 0x001fc600078e00ff */
[----:B------:R-:W-:Y:S04]  /*0530*/  STS.U16 [R11+UR15+0x300], R8 ;  /* 0x000300080b007988 */ /* 0x000fe8000800040f */
[----:B------:R0:W-:Y:S02]  /*0540*/  STS.U16 [R11+UR15+0x700], R2 ;  /* 0x000700020b007988 */ /* 0x0001e4000800040f */
[----:B0-----:R-:W-:Y:S01]  /*0550*/  LOP3.LUT R2, R0, 0xff, RZ, 0xc0, !PT ;  /* 0x000000ff00027812 */ /* 0x001fe200078ec0ff */
[----:B------:R-:W-:Y:S06]  /*0560*/  @!P0 BRA `(.L_x_0) ;  /* 0x0000001400108947 */ /* 0x000fec0003800000 */
[----:B------:R-:W-:Y:S01]  /*0570*/  IMAD.SHL.U32 R3, R2, 0x2, RZ ;  /* 0x0000000202037824 */ /* 0x000fe200078e00ff */
[----:B------:R-:W-:Y:S01]  /*0580*/  SHF.R.U32.HI R14, RZ, 0x2, R0 ;  /* 0x00000002ff0e7819 */ /* 0x000fe20000011600 */
[----:B------:R-:W-:Y:S01]  /*0590*/  ULDC.64 UR12, c[0x0][0x260] ;  /* 0x00009800000c7ab9 */ /* 0x000fe20000000a00 */
[C---:B------:R-:W-:Y:S01]  /*05a0*/  LOP3.LUT R2, R0.reuse, 0xf, RZ, 0xc0, !PT ;  /* 0x0000000f00027812 */ /* 0x040fe200078ec0ff */
[----:B------:R-:W-:Y:S01]  /*05b0*/  UIMAD UR12, UR14, UR12, URZ ;  /* 0x0000000c0e0c72a4 */ /* 0x000fe2000f8e023f */
[----:B------:R-:W-:Y:S01]  /*05c0*/  LOP3.LUT R14, R3, 0x30, R14, 0x78, !PT ;  /* 0x00000030030e7812 */ /* 0x000fe200078e780e */
[----:B------:R-:W-:Y:S01]  /*05d0*/  ULDC.64 UR10, c[0x0][0x250] ;  /* 0x00009400000a7ab9 */ /* 0x000fe20000000a00 */
[----:B------:R-:W-:Y:S01]  /*05e0*/  LOP3.LUT R3, R0, 0x1f, RZ, 0xc0, !PT ;  /* 0x0000001f00037812 */ /* 0x000fe200078ec0ff */
[----:B------:R-:W0:Y:S01]  /*05f0*/  LDC R8, c[0x0][0x268] ;  /* 0x00009a00ff087b82 */ /* 0x000e220000000800 */
[----:B------:R-:W-:Y:S01]  /*0600*/  UIMAD UR10, UR14, UR10, URZ ;  /* 0x0000000a0e0a72a4 */ /* 0x000fe2000f8e023f */
[----:B------:R-:W-:Y:S01]  /*0610*/  ISETP.NE.U32.AND P0, PT, R4, RZ, PT ;  /* 0x000000ff0400720c */ /* 0x000fe20003f05070 */
[----:B------:R-:W-:Y:S01]  /*0620*/  ULDC UR4, c[0x0][0x258] ;  /* 0x0000960000047ab9 */ /* 0x000fe20000000800 */
[----:B------:R-:W-:Y:S01]  /*0630*/  USHF.L.U32 UR5, UR12, 0x1, URZ ;  /* 0x000000010c057899 */ /* 0x000fe2000800063f */
[----:B------:R-:W-:Y:S01]  /*0640*/  IMAD R4, R2, UR4, RZ ;  /* 0x0000000402047c24 */ /* 0x000fe2000f8e02ff */
[----:B------:R-:W-:Y:S01]  /*0650*/  USHF.L.U32 UR4, UR10, 0x1, URZ ;  /* 0x000000010a047899 */ /* 0x000fe2000800063f */
[----:B------:R-:W-:Y:S01]  /*0660*/  IMAD R6, R3, UR13, RZ ;  /* 0x0000000d03067c24 */ /* 0x000fe2000f8e02ff */
[----:B------:R-:W-:Y:S01]  /*0670*/  SHF.R.U32.HI R5, RZ, 0x5, R0 ;  /* 0x00000005ff057819 */ /* 0x000fe20000011600 */
[----:B------:R-:W-:Y:S01]  /*0680*/  ULDC.64 UR18, c[0x0][0x220] ;  /* 0x0000880000127ab9 */ /* 0x000fe20000000a00 */
[----:B------:R-:W-:Y:S01]  /*0690*/  IMAD.U32 R16, RZ, RZ, UR5 ;  /* 0x00000005ff107e24 */ /* 0x000fe2000f8e00ff */
[----:B------:R-:W-:Y:S01]  /*06a0*/  SHF.L.U32 R2, R4, 0x1, RZ ;  /* 0x0000000104027819 */ /* 0x000fe200000006ff */
[----:B------:R-:W-:Y:S01]  /*06b0*/  IMAD.SHL.U32 R3, R6, 0x2, RZ ;  /* 0x0000000206037824 */ /* 0x000fe200078e00ff */
[----:B------:R-:W-:Y:S01]  /*06c0*/  R2UR UR25, R5 ;  /* 0x00000000051972ca */ /* 0x000fe200000e0000 */
[----:B------:R-:W-:Y:S01]  /*06d0*/  IMAD.U32 R5, RZ, RZ, UR4 ;  /* 0x00000004ff057e24 */ /* 0x000fe2000f8e00ff */
[----:B------:R-:W-:Y:S01]  /*06e0*/  ULDC.64 UR16, c[0x0][0x218] ;  /* 0x0000860000107ab9 */ /* 0x000fe20000000a00 */
[----:B------:R-:W-:Y:S01]  /*06f0*/  UIMAD.WIDE UR4, UR10, 0x2, URZ ;  /* 0x000000020a0478a5 */ /* 0x000fe2000f8e023f */
[----:B------:R-:W-:Y:S01]  /*0700*/  IADD3 R16, P3, P4, R3, UR18, R16 ;  /* 0x0000001203107c10 */ /* 0x000fe2000fc7e010 */
[----:B------:R-:W-:Y:S01]  /*0710*/  UIMAD.WIDE UR6, UR12, 0x2, URZ ;  /* 0x000000020c0678a5 */ /* 0x000fe2000f8e023f */
[----:B------:R-:W-:Y:S01]  /*0720*/  SHF.R.U32.HI R3, RZ, 0x5, R0 ;  /* 0x00000005ff037819 */ /* 0x000fe20000011600 */
[----:B------:R-:W-:Y:S01]  /*0730*/  IMAD.HI R4, R4, 0x2, RZ ;  /* 0x0000000204047827 */ /* 0x000fe200078e02ff */
[----:B------:R-:W-:-:S02]  /*0740*/  IADD3 R20, P1, P2, R2, UR16, R5 ;  /* 0x0000001002147c10 */ /* 0x000fc4000fa3e005 */
[----:B------:R-:W-:Y:S02]  /*0750*/  CS2R R40, SRZ ;  /* 0x0000000000287805 */ /* 0x000fe4000001ff00 */
[--C-:B------:R-:W-:Y:S01]  /*0760*/  SHF.R.U32.HI R5, RZ, 0x4, R0.reuse ;  /* 0x00000004ff057819 */ /* 0x100fe20000011600 */
[----:B------:R-:W-:Y:S01]  /*0770*/  IMAD.U32 R18, RZ, RZ, UR11 ;  /* 0x0000000bff127e24 */ /* 0x000fe2000f8e00ff */
[----:B------:R-:W-:Y:S01]  /*0780*/  SGXT.U32 R3, R3, 0x3 ;  /* 0x000000030303781a */ /* 0x000fe20000000000 */
[----:B------:R-:W-:Y:S01]  /*0790*/  IMAD.HI R6, R6, 0x2, RZ ;  /* 0x0000000206067827 */ /* 0x000fe200078e02ff */
[----:B------:R-:W-:Y:S02]  /*07a0*/  SGXT.U32 R5, R5, 0x4 ;  /* 0x000000040505781a */ /* 0x000fe40000000000 */
[----:B------:R-:W-:Y:S02]  /*07b0*/  CS2R R42, SRZ ;  /* 0x00000000002a7805 */ /* 0x000fe4000001ff00 */
[----:B------:R-:W-:Y:S01]  /*07c0*/  LOP3.LUT R2, R0, 0xe0, RZ, 0xc0, !PT ;  /* 0x000000e000027812 */ /* 0x000fe200078ec0ff */
[----:B0-----:R-:W-:Y:S01]  /*07d0*/  IMAD R11, R3, R8, RZ ;  /* 0x00000008030b7224 */ /* 0x001fe200078e02ff */
[----:B------:R-:W-:Y:S01]  /*07e0*/  SHF.R.U32.HI R15, RZ, 0x2, R0 ;  /* 0x00000002ff0f7819 */ /* 0x000fe20000011600 */
[----:B------:R-:W-:Y:S01]  /*07f0*/  IMAD.U32 R3, RZ, RZ, UR5 ;  /* 0x00000005ff037e24 */ /* 0x000fe2000f8e00ff */
[----:B------:R-:W-:Y:S01]  /*0800*/  SHF.R.U32.HI R2, RZ, 0x1, R2 ;  /* 0x00000001ff027819 */ /* 0x000fe20000011602 */
[----:B------:R-:W-:Y:S01]  /*0810*/  IMAD R5, R5, UR11, RZ ;  /* 0x0000000b05057c24 */ /* 0x000fe2000f8e02ff */
[----:B------:R-:W-:Y:S01]  /*0820*/  SGXT.U32 R15, R15, 0x3 ;  /* 0x000000030f0f781a */ /* 0x000fe20000000000 */
[----:B------:R-:W-:Y:S01]  /*0830*/  IMAD.U32 R7, RZ, RZ, UR7 ;  /* 0x00000007ff077e24 */ /* 0x000fe2000f8e00ff */
[----:B------:R-:W-:Y:S01]  /*0840*/  IADD3.X R22, R4, UR17, R3, P1, P2 ;  /* 0x0000001104167c10 */ /* 0x000fe20008fe4403 */
[----:B------:R-:W-:Y:S01]  /*0850*/  IMAD R3, R18, 0x10, R5 ;  /* 0x0000001012037824 */ /* 0x000fe200078e0205 */
[----:B------:R-:W-:Y:S01]  /*0860*/  LOP3.LUT R15, R2, UR8, R15, 0xfe, !PT ;  /* 0x00000008020f7c12 */ /* 0x000fe2000f8efe0f */
[----:B------:R-:W-:Y:S01]  /*0870*/  IMAD R13, R8, 0x8, R11 ;  /* 0x00000008080d7824 */ /* 0x000fe200078e020b */
[----:B------:R-:W-:Y:S01]  /*0880*/  IADD3.X R18, R6, UR19, R7, P3, P4 ;  /* 0x0000001306127c10 */ /* 0x000fe20009fe8407 */
[----:B------:R-:W-:Y:S01]  /*0890*/  UIADD3 UR5, UR15, 0x1000, URZ ;  /* 0x000010000f057890 */ /* 0x000fe2000fffe03f */
[----:B------:R-:W-:Y:S01]  /*08a0*/  LEA R6, P2, R3, R20, 0x1 ;  /* 0x0000001403067211 */ /* 0x000fe200078408ff */
[----:B------:R-:W-:Y:S01]  /*08b0*/  IMAD.MOV.U32 R19, RZ, RZ, -0x800000 ;  /* 0xff800000ff137424 */ /* 0x000fe200078e00ff */
[----:B------:R-:W-:Y:S01]  /*08c0*/  LEA R2, P4, R13, R16, 0x1 ;  /* 0x000000100d027211 */ /* 0x000fe200078808ff */
[----:B------:R-:W-:Y:S01]  /*08d0*/  USHF.R.U32.HI UR5, URZ, 0x4, UR5 ;  /* 0x000000043f057899 */ /* 0x000fe20008011605 */
[----:B------:R-:W-:Y:S01]  /*08e0*/  LEA.HI.X.SX32 R7, R3, R22, 0x1, P2 ;  /* 0x0000001603077211 */ /* 0x000fe200010f0eff */
[----:B------:R-:W-:Y:S01]  /*08f0*/  IMAD.MOV.U32 R17, RZ, RZ, 0x3f800000 ;  /* 0x3f800000ff117424 */ /* 0x000fe200078e00ff */
[----:B------:R-:W-:Y:S01]  /*0900*/  LEA R8, P1, R5, R20, 0x1 ;  /* 0x0000001405087211 */ /* 0x000fe200078208ff */
[----:B------:R-:W-:Y:S01]  /*0910*/  USGXT.U32 UR8, UR5, 0xe ;  /* 0x0000000e0508789a */ /* 0x000fe20008000000 */
[----:B------:R-:W-:-:S02]  /*0920*/  LEA.HI.X.SX32 R3, R13, R18, 0x1, P4 ;  /* 0x000000120d037211 */ /* 0x000fc400020f0eff */
[----:B------:R-:W-:Y:S02]  /*0930*/  CS2R R44, SRZ ;  /* 0x00000000002c7805 */ /* 0x000fe4000001ff00 */
[----:B------:R-:W-:Y:S01]  /*0940*/  LEA R4, P3, R11, R16, 0x1 ;  /* 0x000000100b047211 */ /* 0x000fe200078608ff */
[----:B------:R-:W-:Y:S01]  /*0950*/  IMAD.MOV.U32 R16, RZ, RZ, -0x800000 ;  /* 0xff800000ff107424 */ /* 0x000fe200078e00ff */
[----:B------:R-:W-:Y:S02]  /*0960*/  SEL R13, RZ, 0x90, !P0 ;  /* 0x00000090ff0d7807 */ /* 0x000fe40004000000 */
[----:B------:R-:W-:Y:S02]  /*0970*/  CS2R R46, SRZ ;  /* 0x00000000002e7805 */ /* 0x000fe4000001ff00 */
[----:B------:R-:W-:Y:S01]  /*0980*/  LEA.HI.X.SX32 R9, R5, R22, 0x1, P1 ;  /* 0x0000001605097211 */ /* 0x000fe200008f0eff */
[----:B------:R-:W-:Y:S01]  /*0990*/  UMOV UR16, 0xfffffffe ;  /* 0xfffffffe00107882 */ /* 0x000fe20000000000 */
[----:B------:R-:W-:Y:S01]  /*09a0*/  LEA.HI.X.SX32 R5, R11, R18, 0x1, P3 ;  /* 0x000000120b057211 */ /* 0x000fe200018f0eff */
[----:B------:R-:W-:Y:S01]  /*09b0*/  IMAD.MOV.U32 R18, RZ, RZ, 0x3f800000 ;  /* 0x3f800000ff127424 */ /* 0x000fe200078e00ff */
[----:B------:R-:W-:Y:S01]  /*09c0*/  LOP3.LUT R13, R13, 0x17e, R12, 0x78, !PT ;  /* 0x0000017e0d0d7812 */ /* 0x000fe200078e780c */
[----:B------:R-:W-:Y:S01]  /*09d0*/  UMOV UR17, 0x7fffffdf ;  /* 0x7fffffdf00117882 */ /* 0x000fe20000000000 */
[----:B------:R-:W-:Y:S01]  /*09e0*/  LOP3.LUT R12, R12, 0x6, RZ, 0xc0, !PT ;  /* 0x000000060c0c7812 */ /* 0x000fe200078ec0ff */
[----:B------:R-:W-:Y:S01]  /*09f0*/  UMOV UR9, URZ ;  /* 0x0000003f00097c82 */ /* 0x000fe20008000000 */
[----:B------:R-:W-:Y:S01]  /*0a00*/  LOP3.LUT R11, R15, 0x8, RZ, 0xfc, !PT ;  /* 0x000000080f0b7812 */ /* 0x000fe200078efcff */
[----:B------:R-:W-:Y:S01]  /*0a10*/  UMOV UR6, URZ ;  /* 0x0000003f00067c82 */ /* 0x000fe20008000000 */
[----:B------:R-:W-:Y:S01]  /*0a20*/  UMOV UR7, URZ ;  /* 0x0000003f00077c82 */ /* 0x000fe20008000000 */
[----:B------:R-:W-:Y:S01]  /*0a30*/  UMOV UR4, URZ ;  /* 0x0000003f00047c82 */ /* 0x000fe20008000000 */
[----:B------:R-:W-:Y:S01]  /*0a40*/  UIADD3.64 UR22, UR8, -UR16, URZ ;  /* 0x8000001008167297 */ /* 0x000fe2000fffe03f */
[----:B------:R-:W-:Y:S01]  /*0a50*/  UMOV UR5, URZ ;  /* 0x0000003f00057c82 */ /* 0x000fe20008000000 */
[----:B------:R-:W-:-:S10]  /*0a60*/  ULDC UR12, c[0x0][0x238] ;  /* 0x00008e00000c7ab9 */ /* 0x000fd40000000800 */
.L_x_1:
[----:B------:R-:W-:Y:S01]  /*0a70*/  MOV R21, UR4 ;  /* 0x0000000400157c02 */ /* 0x000fe20008000f00 */
[----:B------:R-:W-:-:S04]  /*0a80*/  IMAD.U32 R23, RZ, RZ, UR4 ;  /* 0x00000004ff177e24 */ /* 0x000fc8000f8e00ff */
[----:B------:R-:W-:-:S04]  /*0a90*/  IMAD.WIDE R20, R21, 0x2, R8 ;  /* 0x0000000215147825 */ /* 0x000fc800078e0208 */
[----:B------:R-:W-:Y:S02]  /*0aa0*/  IMAD.WIDE R22, R23, 0x2, R6 ;  /* 0x0000000217167825 */ /* 0x000fe400078e0206 */
[----:B------:R-:W2:Y:S04]  /*0ab0*/  LDG.E.U16 R20, desc[UR20][R20.64] ;  /* 0x0000001414147981 */ /* 0x000ea8000c1e1500 */
[----:B------:R0:W3:Y:S01]  /*0ac0*/  LDG.E.U16 R48, desc[UR20][R22.64] ;  /* 0x0000001416307981 */ /* 0x0000e2000c1e1500 */
[----:B------:R-:W-:Y:S01]  /*0ad0*/  IMAD.U32 R49, RZ, RZ, UR5 ;  /* 0x00000005ff317e24 */ /* 0x000fe2000f8e00ff */
[----:B------:R-:W-:Y:S01]  /*0ae0*/  USHF.L.U32 UR10, UR25, 0x5, URZ ;  /* 0x00000005190a7899 */ /* 0x000fe2000800063f */
[----:B------:R-:W-:Y:S01]  /*0af0*/  IMAD.U32 R51, RZ, RZ, UR5 ;  /* 0x00000005ff337e24 */ /* 0x000fe2000f8e00ff */
[----:B------:R-:W-:Y:S02]  /*0b00*/  BAR.SYNC.DEFER_BLOCKING 0x0 ;  /* 0x0000000000007b1d */ /* 0x000fe40000010000 */
[----:B------:R-:W-:Y:S01]  /*0b10*/  ULOP3.LUT UR10, UR10, 0x80, URZ, 0xc0, !UPT ;  /* 0x000000800a0a7892 */ /* 0x000fe2000f8ec03f */
[----:B0-----:R-:W-:-:S03]  /*0b20*/  IMAD.WIDE R22, R49, 0x2, R4 ;  /* 0x0000000231167825 */ /* 0x001fc600078e0204 */
[----:B------:R-:W-:Y:S01]  /*0b30*/  ULEA.HI UR10, UR15, UR10, URZ, 0x1c ;  /* 0x0000000a0f0a7291 */ /* 0x000fe2000f8fe03f */
[----:B------:R-:W-:Y:S01]  /*0b40*/  UMOV UR18, UR8 ;  /* 0x0000000800127c82 */ /* 0x000fe20008000000 */
[----:B------:R-:W-:Y:S02]  /*0b50*/  UMOV UR19, 0xc0000010 ;  /* 0xc000001000137882 */ /* 0x000fe40000000000 */
[----:B------:R-:W-:Y:S01]  /*0b60*/  ULOP3.LUT UR16, UR10, 0x3fff, URZ, 0xc0, !UPT ;  /* 0x00003fff0a107892 */ /* 0x000fe2000f8ec03f */
[----:B------:R-:W-:Y:S01]  /*0b70*/  UMOV UR17, 0x40000040 ;  /* 0x4000004000117882 */ /* 0x000fe20000000000 */
[----:B------:R-:W-:-:S05]  /*0b80*/  IADD3 R50, P1, R12, UR6, RZ ;  /* 0x000000060c327c10 */ /* 0x000fca000ff3e0ff */
[----:B------:R-:W-:Y:S01]  /*0b90*/  IMAD.X R49, RZ, RZ, UR7, P1 ;  /* 0x00000007ff317e24 */ /* 0x000fe200088e06ff */
[----:B--2---:R0:W-:Y:S04]  /*0ba0*/  STS.U16 [R13+UR15+0x1000], R20 ;  /* 0x001000140d007988 */ /* 0x0041e8000800040f */
[----:B---3--:R1:W-:Y:S01]  /*0bb0*/  STS.U16 [R13+UR15+0x1200], R48 ;  /* 0x001200300d007988 */ /* 0x0083e2000800040f */
[----:B------:R2:W-:Y:S06]  /*0bc0*/  MEMBAR.ALL.CTA ;  /* 0x0000000000007992 */ /* 0x0005ec0000008000 */
[----:B--2---:R-:W2:Y:S01]  /*0bd0*/  FENCE.VIEW.ASYNC.S ;  /* 0x00000000000073c6 */ /* 0x004ea20000000000 */
[----:B0-----:R-:W-:Y:S01]  /*0be0*/  IMAD.WIDE R20, R51, 0x2, R2 ;  /* 0x0000000233147825 */ /* 0x001fe200078e0202 */
[----:B--2---:R-:W-:Y:S06]  /*0bf0*/  BAR.SYNC.DEFER_BLOCKING 0x0 ;  /* 0x0000000000007b1d */ /* 0x004fec0000010000 */
[----:B------:R0:W2:Y:S01]  /*0c00*/  LDG.E.U16 R23, desc[UR20][R22.64] ;  /* 0x0000001416177981 */ /* 0x0000a2000c1e1500 */
[----:B------:R-:W-:-:S03]  /*0c10*/  WARPGROUP.ARRIVE ;  /* 0x00000000000079c5 */ /* 0x000fc60000000000 */
[----:B------:R3:W4:Y:S03]  /*0c20*/  LDG.E.U16 R21, desc[UR20][R20.64] ;  /* 0x0000001414157981 */ /* 0x000726000c1e1500 */
[----:B------:R-:W-:Y:S01]  /*0c30*/  HGMMA.64x32x16.F32 R24, gdesc[UR16].tnspA, RZ, !UPT, gsb0 ;  /* 0x20600000101879f0 */ /* 0x000fe2000c0008ff */
[----:B-1----:R-:W-:-:S04]  /*0c40*/  IADD3 R48, P2, R50, 0x9, RZ ;  /* 0x0000000932307810 */ /* 0x002fc80007f5e0ff */
[C---:B------:R-:W-:Y:S01]  /*0c50*/  ISETP.GT.U32.AND P4, PT, R48.reuse, R15, PT ;  /* 0x0000000f3000720c */ /* 0x040fe20003f84070 */
[----:B0-----:R-:W-:Y:S01]  /*0c60*/  IMAD.X R22, RZ, RZ, R49, P2 ;  /* 0x000000ffff167224 */ /* 0x001fe200010e0631 */
[----:B------:R-:W-:Y:S02]  /*0c70*/  ISETP.GT.U32.AND P0, PT, R48, R11, PT ;  /* 0x0000000b3000720c */ /* 0x000fe40003f04070 */
[----:B------:R-:W-:Y:S02]  /*0c80*/  IADD3 R48, P6, R50, 0x10, RZ ;  /* 0x0000001032307810 */ /* 0x000fe40007fde0ff */
[----:B------:R-:W-:Y:S02]  /*0c90*/  ISETP.GT.U32.AND.EX P0, PT, R22, RZ, PT, P0 ;  /* 0x000000ff1600720c */ /* 0x000fe40003f04100 */
[C---:B------:R-:W-:Y:S02]  /*0ca0*/  ISETP.GT.U32.AND P3, PT, R48.reuse, R15, PT ;  /* 0x0000000f3000720c */ /* 0x040fe40003f64070 */
[----:B------:R-:W-:-:S02]  /*0cb0*/  ISETP.GT.U32.AND P5, PT, R48, R11, PT ;  /* 0x0000000b3000720c */ /* 0x000fc40003fa4070 */
[----:B------:R-:W-:Y:S01]  /*0cc0*/  IADD3 R48, P1, R50, 0x11, RZ ;  /* 0x0000001132307810 */ /* 0x000fe20007f3e0ff */
[--C-:B------:R-:W-:Y:S01]  /*0cd0*/  IMAD.X R51, RZ, RZ, R49.reuse, P6 ;  /* 0x000000ffff337224 */ /* 0x100fe200030e0631 */
[----:B------:R-:W-:Y:S02]  /*0ce0*/  ISETP.GT.U32.AND.EX P4, PT, R22, RZ, PT, P4 ;  /* 0x000000ff1600720c */ /* 0x000fe40003f84140 */
[C---:B------:R-:W-:Y:S02]  /*0cf0*/  ISETP.GT.U32.AND P2, PT, R48.reuse, R15, PT ;  /* 0x0000000f3000720c */ /* 0x040fe40003f44070 */
[----:B------:R-:W-:Y:S01]  /*0d00*/  ISETP.GT.U32.AND P6, PT, R48, R11, PT ;  /* 0x0000000b3000720c */ /* 0x000fe20003fc4070 */
[----:B------:R-:W-:Y:S01]  /*0d10*/  IMAD.X R48, RZ, RZ, R49, P1 ;  /* 0x000000ffff307224 */ /* 0x000fe200008e0631 */
[----:B------:R-:W-:-:S04]  /*0d20*/  ISETP.GT.U32.AND.EX P5, PT, R51, RZ, PT, P5 ;  /* 0x000000ff3300720c */ /* 0x000fc80003fa4150 */
[C---:B------:R-:W-:Y:S02]  /*0d30*/  ISETP.GT.U32.AND.EX P6, PT, R48.reuse, RZ, PT, P6 ;  /* 0x000000ff3000720c */ /* 0x040fe40003fc4160 */
[----:B------:R-:W-:Y:S01]  /*0d40*/  ISETP.GT.U32.AND.EX P2, PT, R48, RZ, PT, P2 ;  /* 0x000000ff3000720c */ /* 0x000fe20003f44120 */
[----:B------:R-:W-:Y:S02]  /*0d50*/  WARPGROUP.DEPBAR.LE gsb0, 0x0 ;  /* 0x00008000000079c5 */ /* 0x000fe40000010000 */
[----:B---3--:R-:W-:Y:S01]  /*0d60*/  FMUL R20, R31, UR12 ;  /* 0x0000000c1f147c20 */ /* 0x008fe20008400000 */
[----:B------:R-:W-:Y:S01]  /*0d70*/  FMUL R34, R34, UR12 ;  /* 0x0000000c22227c20 */ /* 0x000fe20008400000 */
[----:B------:R-:W-:Y:S01]  /*0d80*/  ISETP.GT.U32.AND.EX P3, PT, R51, RZ, PT, P3 ;  /* 0x000000ff3300720c */ /* 0x000fe20003f64130 */
[----:B------:R-:W-:Y:S02]  /*0d90*/  BAR.SYNC.DEFER_BLOCKING 0x0 ;  /* 0x0000000000007b1d */ /* 0x000fe40000010000 */
[----:B------:R-:W-:-:S02]  /*0da0*/  FSEL R20, R20, -INF , !P0 ;  /* 0xff80000014147808 */ /* 0x000fc40004000000 */
[----:B------:R-:W-:Y:S01]  /*0db0*/  IADD3 R22, P0, R50, 0x18, RZ ;  /* 0x0000001832167810 */ /* 0x000fe20007f1e0ff */
[----:B------:R-:W-:-:S03]  /*0dc0*/  FMUL R35, R35, UR12 ;  /* 0x0000000c23237c20 */ /* 0x000fc60008400000 */
[C---:B------:R-:W-:Y:S01]  /*0dd0*/  ISETP.GT.U32.AND P1, PT, R22.reuse, R15, PT ;  /* 0x0000000f1600720c */ /* 0x040fe20003f24070 */
[----:B------:R-:W-:Y:S01]  /*0de0*/  IMAD.X R31, RZ, RZ, R49, P0 ;  /* 0x000000ffff1f7224 */ /* 0x000fe200000e0631 */
[-C--:B------:R-:W-:Y:S01]  /*0df0*/  ISETP.GT.U32.AND P0, PT, R22, R11.reuse, PT ;  /* 0x0000000b1600720c */ /* 0x080fe20003f04070 */
[----:B------:R-:W-:Y:S01]  /*0e00*/  FMUL R22, R38, UR12 ;  /* 0x0000000c26167c20 */ /* 0x000fe20008400000 */
[----:B------:R-:W-:Y:S02]  /*0e10*/  FSEL R38, R34, -INF , !P5 ;  /* 0xff80000022267808 */ /* 0x000fe40006800000 */
[----:B------:R-:W-:Y:S02]  /*0e20*/  ISETP.GT.U32.AND P5, PT, R50, R11, PT ;  /* 0x0000000b3200720c */ /* 0x000fe40003fa4070 */
[----:B------:R-:W-:Y:S01]  /*0e30*/  FSEL R34, R35, -INF , !P6 ;  /* 0xff80000023227808 */ /* 0x000fe20007000000 */
[----:B------:R-:W-:Y:S01]  /*0e40*/  FMUL R35, R26, UR12 ;  /* 0x0000000c1a237c20 */ /* 0x000fe20008400000 */
[----:B------:R-:W-:-:S02]  /*0e50*/  IADD3 R48, P6, R50, 0x8, RZ ;  /* 0x0000000832307810 */ /* 0x000fc40007fde0ff */
[----:B------:R-:W-:Y:S02]  /*0e60*/  ISETP.GT.U32.AND.EX P5, PT, R49, RZ, PT, P5 ;  /* 0x000000ff3100720c */ /* 0x000fe40003fa4150 */
[C---:B------:R-:W-:Y:S02]  /*0e70*/  ISETP.GT.U32.AND.EX P0, PT, R31.reuse, RZ, PT, P0 ;  /* 0x000000ff1f00720c */ /* 0x040fe40003f04100 */
[----:B------:R-:W-:Y:S01]  /*0e80*/  ISETP.GT.U32.AND.EX P1, PT, R31, RZ, PT, P1 ;  /* 0x000000ff1f00720c */ /* 0x000fe20003f24110 */
[----:B------:R-:W-:Y:S01]  /*0e90*/  IMAD.X R31, RZ, RZ, R49, P6 ;  /* 0x000000ffff1f7224 */ /* 0x000fe200030e0631 */
[----:B------:R-:W-:Y:S02]  /*0ea0*/  ISETP.GE.U32.AND P6, PT, R50, R11, PT ;  /* 0x0000000b3200720c */ /* 0x000fe40003fc6070 */
[----:B------:R-:W-:Y:S02]  /*0eb0*/  FSEL R35, R35, -INF , !P5 ;  /* 0xff80000023237808 */ /* 0x000fe40006800000 */
[----:B------:R-:W-:-:S02]  /*0ec0*/  FSEL R22, R22, -INF , !P0 ;  /* 0xff80000016167808 */ /* 0x000fc40004000000 */
[----:B------:R-:W-:Y:S02]  /*0ed0*/  IADD3 R52, P5, R50, 0x19, RZ ;  /* 0x0000001932347810 */ /* 0x000fe40007fbe0ff */
[----:B------:R-:W-:Y:S01]  /*0ee0*/  ISETP.GT.U32.AND P0, PT, R48, R15, PT ;  /* 0x0000000f3000720c */ /* 0x000fe20003f04070 */
[----:B------:R-:W-:Y:S01]  /*0ef0*/  FMUL R48, R27, UR12 ;  /* 0x0000000c1b307c20 */ /* 0x000fe20008400000 */
[----:B------:R-:W-:Y:S01]  /*0f00*/  ISETP.GE.U32.AND.EX P6, PT, R49, RZ, PT, P6 ;  /* 0x000000ff3100720c */ /* 0x000fe20003fc6160 */
[----:B------:R-:W-:Y:S01]  /*0f10*/  IMAD.X R51, RZ, RZ, R49, P5 ;  /* 0x000000ffff337224 */ /* 0x000fe200028e0631 */
[----:B------:R-:W-:Y:S02]  /*0f20*/  ISETP.GT.U32.AND P5, PT, R52, R11, PT ;  /* 0x0000000b3400720c */ /* 0x000fe40003fa4070 */
[----:B------:R-:W-:Y:S01]  /*0f30*/  FSEL R48, R48, -INF , !P6 ;  /* 0xff80000030307808 */ /* 0x000fe20007000000 */
[----:B------:R-:W-:Y:S01]  /*0f40*/  FMUL R26, R39, UR12 ;  /* 0x0000000c271a7c20 */ /* 0x000fe20008400000 */
[----:B------:R-:W-:Y:S01]  /*0f50*/  ISETP.GT.U32.AND P6, PT, R50, R15, PT ;  /* 0x0000000f3200720c */ /* 0x000fe20003fc4070 */
[----:B------:R-:W-:Y:S01]  /*0f60*/  FMUL R30, R30, UR12 ;  /* 0x0000000c1e1e7c20 */ /* 0x000fe20008400000 */
[----:B------:R-:W-:-:S02]  /*0f70*/  ISETP.GT.U32.AND.EX P5, PT, R51, RZ, PT, P5 ;  /* 0x000000ff3300720c */ /* 0x000fc40003fa4150 */
[----:B------:R-:W-:Y:S02]  /*0f80*/  ISETP.GT.U32.AND.EX P6, PT, R49, RZ, PT, P6 ;  /* 0x000000ff3100720c */ /* 0x000fe40003fc4160 */
[----:B------:R-:W-:Y:S02]  /*0f90*/  FSEL R26, R26, -INF , !P5 ;  /* 0xff8000001a1a7808 */ /* 0x000fe40006800000 */
[----:B------:R-:W-:Y:S02]  /*0fa0*/  ISETP.GE.U32.AND P5, PT, R50, R15, PT ;  /* 0x0000000f3200720c */ /* 0x000fe40003fa6070 */
[----:B------:R-:W-:Y:S02]  /*0fb0*/  FSEL R50, R30, -INF , !P6 ;  /* 0xff8000001e327808 */ /* 0x000fe40007000000 */
[----:B------:R-:W-:-:S04]  /*0fc0*/  FMNMX R27, R35, R48, !PT ;  /* 0x00000030231b7209 */ /* 0x000fc80007800000 */
[----:B------:R-:W-:-:S04]  /*0fd0*/  FMNMX R27, R50, R27, !PT ;  /* 0x0000001b321b7209 */ /* 0x000fc80007800000 */
[----:B------:R-:W-:-:S04]  /*0fe0*/  FMNMX R27, R20, R27, !PT ;  /* 0x0000001b141b7209 */ /* 0x000fc80007800000 */
[----:B------:R-:W-:-:S04]  /*0ff0*/  FMNMX R27, R38, R27, !PT ;  /* 0x0000001b261b7209 */ /* 0x000fc80007800000 */
[----:B------:R-:W-:-:S04]  /*1000*/  FMNMX R27, R34, R27, !PT ;  /* 0x0000001b221b7209 */ /* 0x000fc80007800000 */
[----:B------:R-:W-:-:S04]  /*1010*/  FMNMX R27, R22, R27, !PT ;  /* 0x0000001b161b7209 */ /* 0x000fc80007800000 */
[----:B------:R-:W-:-:S05]  /*1020*/  FMNMX R53, R26, R27, !PT ;  /* 0x0000001b1a357209 */ /* 0x000fca0007800000 */
[----:B------:R-:W0:Y:S01]  /*1030*/  SHFL.BFLY PT, R30, R53, 0x2, 0x1f ;  /* 0x0c401f00351e7f89 */ /* 0x000e2200000e0000 */
[----:B------:R-:W-:Y:S01]  /*1040*/  FMUL R24, R24, UR12 ;  /* 0x0000000c18187c20 */ /* 0x000fe20008400000 */
[----:B------:R-:W-:Y:S01]  /*1050*/  FMUL R25, R25, UR12 ;  /* 0x0000000c19197c20 */ /* 0x000fe20008400000 */
[----:B------:R-:W-:Y:S01]  /*1060*/  ISETP.GE.U32.AND.EX P5, PT, R49, RZ, PT, P5 ;  /* 0x000000ff3100720c */ /* 0x000fe20003fa6150 */
[----:B------:R-:W-:Y:S01]  /*1070*/  FMUL R27, R28, UR12 ;  /* 0x0000000c1c1b7c20 */ /* 0x000fe20008400000 */
[----:B------:R-:W-:Y:S02]  /*1080*/  ISETP.GT.U32.AND.EX P0, PT, R31, RZ, PT, P0 ;  /* 0x000000ff1f00720c */ /* 0x000fe40003f04100 */
[----:B------:R-:W-:Y:S02]  /*1090*/  FSEL R24, R24, -INF , !P6 ;  /* 0xff80000018187808 */ /* 0x000fe40007000000 */
[----:B------:R-:W-:Y:S01]  /*10a0*/  FSEL R25, R25, -INF , !P5 ;  /* 0xff80000019197808 */ /* 0x000fe20006800000 */
[----:B------:R-:W-:Y:S01]  /*10b0*/  FMUL R28, R29, UR12 ;  /* 0x0000000c1d1c7c20 */ /* 0x000fe20008400000 */
[----:B------:R-:W-:Y:S01]  /*10c0*/  FSEL R27, R27, -INF , !P0 ;  /* 0xff8000001b1b7808 */ /* 0x000fe20004000000 */
[----:B------:R-:W-:-:S03]  /*10d0*/  FMUL R29, R32, UR12 ;  /* 0x0000000c201d7c20 */ /* 0x000fc60008400000 */
[----:B------:R-:W-:Y:S02]  /*10e0*/  FSEL R28, R28, -INF , !P4 ;  /* 0xff8000001c1c7808 */ /* 0x000fe40006000000 */
[----:B0-----:R-:W-:Y:S02]  /*10f0*/  FMNMX R39, R53, R30, !PT ;  /* 0x0000001e35277209 */ /* 0x001fe40007800000 */
[----:B------:R-:W-:-:S04]  /*1100*/  FMNMX R30, R24, R25, !PT ;  /* 0x00000019181e7209 */ /* 0x000fc80007800000 */
[----:B------:R-:W-:Y:S01]  /*1110*/  FMNMX R31, R27, R30, !PT ;  /* 0x0000001e1b1f7209 */ /* 0x000fe20007800000 */
[----:B------:R-:W-:Y:S01]  /*1120*/  FMUL R30, R33, UR12 ;  /* 0x0000000c211e7c20 */ /* 0x000fe20008400000 */
[----:B------:R-:W-:Y:S02]  /*1130*/  FSEL R29, R29, -INF , !P3 ;  /* 0xff8000001d1d7808 */ /* 0x000fe40005800000 */
[----:B------:R-:W-:Y:S01]  /*1140*/  FMNMX R32, R28, R31, !PT ;  /* 0x0000001f1c207209 */ /* 0x000fe20007800000 */
[----:B------:R-:W-:Y:S01]  /*1150*/  FMUL R31, R36, UR12 ;  /* 0x0000000c241f7c20 */ /* 0x000fe20008400000 */
[----:B------:R-:W-:Y:S02]  /*1160*/  ISETP.GT.U32.AND P6, PT, R52, R15, PT ;  /* 0x0000000f3400720c */ /* 0x000fe40003fc4070 */
[----:B------:R-:W-:Y:S02]  /*1170*/  FSEL R30, R30, -INF , !P2 ;  /* 0xff8000001e1e7808 */ /* 0x000fe40005000000 */
[----:B------:R-:W-:Y:S01]  /*1180*/  FMNMX R33, R29, R32, !PT ;  /* 0x000000201d217209 */ /* 0x000fe20007800000 */
[----:B------:R-:W-:Y:S01]  /*1190*/  FMUL R32, R37, UR12 ;  /* 0x0000000c25207c20 */ /* 0x000fe20008400000 */
[----:B------:R-:W-:-:S02]  /*11a0*/  ISETP.GT.U32.AND.EX P6, PT, R51, RZ, PT, P6 ;  /* 0x000000ff3300720c */ /* 0x000fc40003fc4160 */
[----:B------:R-:W-:Y:S02]  /*11b0*/  FSEL R31, R31, -INF , !P1 ;  /* 0xff8000001f1f7808 */ /* 0x000fe40004800000 */
[----:B------:R-:W-:Y:S01]  /*11c0*/  FMNMX R36, R30, R33, !PT ;  /* 0x000000211e247209 */ /* 0x000fe20007800000 */
[----:B------:R-:W0:Y:S01]  /*11d0*/  SHFL.BFLY PT, R54, R39, 0x1, 0x1f ;  /* 0x0c201f0027367f89 */ /* 0x000e2200000e0000 */
[----:B------:R-:W-:Y:S02]  /*11e0*/  FSEL R32, R32, -INF , !P6 ;  /* 0xff80000020207808 */ /* 0x000fe40007000000 */
[----:B------:R-:W-:-:S04]  /*11f0*/  FMNMX R33, R31, R36, !PT ;  /* 0x000000241f217209 */ /* 0x000fc80007800000 */
[----:B------:R-:W-:-:S05]  /*1200*/  FMNMX R49, R32, R33, !PT ;  /* 0x0000002120317209 */ /* 0x000fca0007800000 */
[----:B------:R-:W1:Y:S01]  /*1210*/  SHFL.BFLY PT, R52, R49, 0x2, 0x1f ;  /* 0x0c401f0031347f89 */ /* 0x000e6200000e0000 */
[----:B0-----:R-:W-:-:S04]  /*1220*/  FMNMX R33, R39, R54, !PT ;  /* 0x0000003627217209 */ /* 0x001fc80007800000 */
[----:B------:R-:W-:-:S05]  /*1230*/  FMNMX R33, R33, R16, !PT ;  /* 0x0000001021217209 */ /* 0x000fca0007800000 */
[----:B------:R-:W-:Y:S01]  /*1240*/  FADD R35, R35, -R33 ;  /* 0x8000002123237221 */ /* 0x000fe20000000000 */
[----:B-1----:R-:W-:-:S03]  /*1250*/  FMNMX R37, R49, R52, !PT ;  /* 0x0000003431257209 */ /* 0x002fc60007800000 */
[----:B------:R-:W-:Y:S01]  /*1260*/  FMUL R36, R35, 1.4426950216293334961 ;  /* 0x3fb8aa3b23247820 */ /* 0x000fe20000400000 */
[--C-:B------:R-:W-:Y:S02]  /*1270*/  FADD R35, R50, -R33.reuse ;  /* 0x8000002132237221 */ /* 0x100fe40000000000 */
[----:B------:R-:W0:Y:S01]  /*1280*/  SHFL.BFLY PT, R50, R37, 0x1, 0x1f ;  /* 0x0c201f0025327f89 */ /* 0x000e2200000e0000 */
[--C-:B------:R-:W-:Y:S01]  /*1290*/  FADD R20, R20, -R33.reuse ;  /* 0x8000002114147221 */ /* 0x100fe20000000000 */
[----:B------:R-:W-:-:S03]  /*12a0*/  FADD R34, R34, -R33 ;  /* 0x8000002122227221 */ /* 0x000fc60000000000 */
[----:B------:R-:W-:Y:S01]  /*12b0*/  FMUL R49, R20, 1.4426950216293334961 ;  /* 0x3fb8aa3b14317820 */ /* 0x000fe20000400000 */
[----:B------:R-:W-:Y:S01]  /*12c0*/  FMUL R20, R34, 1.4426950216293334961 ;  /* 0x3fb8aa3b22147820 */ /* 0x000fe20000400000 */
[--C-:B------:R-:W-:Y:S01]  /*12d0*/  FADD R34, R22, -R33.reuse ;  /* 0x8000002116227221 */ /* 0x100fe20000000000 */
[--C-:B------:R-:W-:Y:S01]  /*12e0*/  FADD R48, R48, -R33.reuse ;  /* 0x8000002130307221 */ /* 0x100fe20000000000 */
[----:B------:R-:W-:-:S03]  /*12f0*/  FADD R26, R26, -R33 ;  /* 0x800000211a1a7221 */ /* 0x000fc60000000000 */
[----:B------:R-:W-:Y:S01]  /*1300*/  FMUL R39, R48, 1.4426950216293334961 ;  /* 0x3fb8aa3b30277820 */ /* 0x000fe20000400000 */
[----:B0-----:R-:W-:-:S04]  /*1310*/  FMNMX R22, R37, R50, !PT ;  /* 0x0000003225167209 */ /* 0x001fc80007800000 */
[----:B------:R-:W-:Y:S01]  /*1320*/  FMNMX R22, R22, R19, !PT ;  /* 0x0000001316167209 */ /* 0x000fe20007800000 */
[----:B------:R-:W-:-:S04]  /*1330*/  FMUL R48, R35, 1.4426950216293334961 ;  /* 0x3fb8aa3b23307820 */ /* 0x000fc80000400000 */
[--C-:B------:R-:W-:Y:S01]  /*1340*/  FADD R24, R24, -R22.reuse ;  /* 0x8000001618187221 */ /* 0x100fe20000000000 */
[--C-:B------:R-:W-:Y:S01]  /*1350*/  FADD R25, R25, -R22.reuse ;  /* 0x8000001619197221 */ /* 0x100fe20000000000 */
[----:B------:R-:W-:Y:S01]  /*1360*/  FADD R27, R27, -R22 ;  /* 0x800000161b1b7221 */ /* 0x000fe20000000000 */
[----:B------:R-:W-:Y:S01]  /*1370*/  FMUL R37, R26, 1.4426950216293334961 ;  /* 0x3fb8aa3b1a257820 */ /* 0x000fe20000400000 */
[----:B------:R-:W-:Y:S01]  /*1380*/  FMUL R24, R24, 1.4426950216293334961 ;  /* 0x3fb8aa3b18187820 */ /* 0x000fe20000400000 */
[----:B------:R-:W-:Y:S01]  /*1390*/  FMUL R51, R25, 1.4426950216293334961 ;  /* 0x3fb8aa3b19337820 */ /* 0x000fe20000400000 */
[----:B------:R-:W-:Y:S01]  /*13a0*/  MUFU.EX2 R36, R36 ;  /* 0x0000002400247308 */ /* 0x000fe20000000800 */
[----:B------:R-:W-:Y:S01]  /*13b0*/  FMUL R26, R27, 1.4426950216293334961 ;  /* 0x3fb8aa3b1b1a7820 */ /* 0x000fe20000400000 */
[----:B------:R-:W-:Y:S01]  /*13c0*/  FADD R16, -R33, R16 ;  /* 0x0000001021107221 */ /* 0x000fe20000000100 */
[----:B--2---:R-:W-:Y:S04]  /*13d0*/  STS.U16 [R14+UR15+0x1000], R23 ;  /* 0x001000170e007988 */ /* 0x004fe8000800040f */
[----:B----4-:R0:W-:Y:S01]  /*13e0*/  STS.U16 [R14+UR15+0x1200], R21 ;  /* 0x001200150e007988 */ /* 0x0101e2000800040f */
[----:B------:R1:W-:Y:S06]  /*13f0*/  MEMBAR.ALL.CTA ;  /* 0x0000000000007992 */ /* 0x0003ec0000008000 */
[----:B-1----:R-:W1:Y:S01]  /*1400*/  FENCE.VIEW.ASYNC.S ;  /* 0x00000000000073c6 */ /* 0x002e620000000000 */
[----:B------:R-:W2:Y:S01]  /*1410*/  MUFU.EX2 R39, R39 ;  /* 0x0000002700277308 */ /* 0x000ea20000000800 */
[----:B------:R-:W-:Y:S01]  /*1420*/  FADD R27, -R22, R19 ;  /* 0x00000013161b7221 */ /* 0x000fe20000000100 */
[----:B------:R-:W-:Y:S01]  /*1430*/  FADD R38, R38, -R33 ;  /* 0x8000002126267221 */ /* 0x000fe20000000000 */
[--C-:B------:R-:W-:Y:S01]  /*1440*/  FADD R32, R32, -R22.reuse ;  /* 0x8000001620207221 */ /* 0x100fe20000000000 */
[--C-:B------:R-:W-:Y:S01]  /*1450*/  FADD R28, R28, -R22.reuse ;  /* 0x800000161c1c7221 */ /* 0x100fe20000000000 */
[----:B------:R-:W-:Y:S01]  /*1460*/  FMUL R16, R16, 1.4426950216293334961 ;  /* 0x3fb8aa3b10107820 */ /* 0x000fe20000400000 */
[--C-:B------:R-:W-:Y:S01]  /*1470*/  FADD R25, R29, -R22.reuse ;  /* 0x800000161d197221 */ /* 0x100fe20000000000 */
[--C-:B------:R-:W-:Y:S01]  /*1480*/  FADD R30, R30, -R22.reuse ;  /* 0x800000161e1e7221 */ /* 0x100fe20000000000 */
[----:B------:R-:W-:Y:S01]  /*1490*/  MUFU.EX2 R48, R48 ;  /* 0x0000003000307308 */ /* 0x000fe20000000800 */
[----:B------:R-:W-:Y:S01]  /*14a0*/  FADD R31, R31, -R22 ;  /* 0x800000161f1f7221 */ /* 0x000fe20000000000 */
[----:B------:R-:W-:Y:S01]  /*14b0*/  FMUL R55, R27, 1.4426950216293334961 ;  /* 0x3fb8aa3b1b377820 */ /* 0x000fe20000400000 */
[----:B------:R-:W-:Y:S01]  /*14c0*/  FMUL R35, R38, 1.4426950216293334961 ;  /* 0x3fb8aa3b26237820 */ /* 0x000fe20000400000 */
[----:B------:R-:W-:Y:S01]  /*14d0*/  FMUL R34, R34, 1.4426950216293334961 ;  /* 0x3fb8aa3b22227820 */ /* 0x000fe20000400000 */
[----:B------:R-:W-:-:S03]  /*14e0*/  FMUL R32, R32, 1.4426950216293334961 ;  /* 0x3fb8aa3b20207820 */ /* 0x000fc60000400000 */
[----:B------:R-:W-:Y:S01]  /*14f0*/  MUFU.EX2 R24, R24 ;  /* 0x0000001800187308 */ /* 0x000fe20000000800 */
[----:B------:R-:W-:Y:S01]  /*1500*/  FMUL R28, R28, 1.4426950216293334961 ;  /* 0x3fb8aa3b1c1c7820 */ /* 0x000fe20000400000 */
[----:B------:R-:W-:Y:S01]  /*1510*/  FMUL R25, R25, 1.4426950216293334961 ;  /* 0x3fb8aa3b19197820 */ /* 0x000fe20000400000 */
[----:B------:R-:W-:-:S05]  /*1520*/  FMUL R30, R30, 1.4426950216293334961 ;  /* 0x3fb8aa3b1e1e7820 */ /* 0x000fca0000400000 */
[----:B------:R-:W3:Y:S01]  /*1530*/  MUFU.EX2 R51, R51 ;  /* 0x0000003300337308 */ /* 0x000ee20000000800 */
[----:B------:R-:W-:-:S07]  /*1540*/  FMUL R31, R31, 1.4426950216293334961 ;  /* 0x3fb8aa3b1f1f7820 */ /* 0x000fce0000400000 */
[----:B------:R-:W-:Y:S08]  /*1550*/  MUFU.EX2 R49, R49 ;  /* 0x0000003100317308 */ /* 0x000ff00000000800 */
[----:B------:R-:W4:Y:S01]  /*1560*/  MUFU.EX2 R26, R26 ;  /* 0x0000001a001a7308 */ /* 0x000f220000000800 */
[----:B--2---:R-:W-:-:S07]  /*1570*/  FADD R57, R36, R39 ;  /* 0x0000002724397221 */ /* 0x004fce0000000000 */
[----:B------:R-:W2:Y:S08]  /*1580*/  MUFU.EX2 R16, R16 ;  /* 0x0000001000107308 */ /* 0x000eb00000000800 */
[----:B------:R-:W5:Y:S08]  /*1590*/  MUFU.EX2 R55, R55 ;  /* 0x0000003700377308 */ /* 0x000f700000000800 */
[----:B------:R-:W-:Y:S08]  /*15a0*/  MUFU.EX2 R35, R35 ;  /* 0x0000002300237308 */ /* 0x000ff00000000800 */
[----:B------:R-:W0:Y:S08]  /*15b0*/  MUFU.EX2 R29, R28 ;  /* 0x0000001c001d7308 */ /* 0x000e300000000800 */
[----:B------:R-:W1:Y:S08]  /*15c0*/  MUFU.EX2 R20, R20 ;  /* 0x0000001400147308 */ /* 0x000e700000000800 */
[----:B------:R-:W-:Y:S08]  /*15d0*/  MUFU.EX2 R34, R34 ;  /* 0x0000002200227308 */ /* 0x000ff00000000800 */
[----:B------:R-:W-:Y:S08]  /*15e0*/  MUFU.EX2 R37, R37 ;  /* 0x0000002500257308 */ /* 0x000ff00000000800 */
[----:B------:R-:W-:Y:S08]  /*15f0*/  MUFU.EX2 R38, R25 ;  /* 0x0000001900267308 */ /* 0x000ff00000000800 */
[----:B------:R4:W1:Y:S08]  /*1600*/  MUFU.EX2 R53, R30 ;  /* 0x0000001e00357308 */ /* 0x0008700000000800 */
[----:B------:R-:W-:Y:S08]  /*1610*/  MUFU.EX2 R19, R31 ;  /* 0x0000001f00137308 */ /* 0x000ff00000000800 */
[----:B------:R-:W1:Y:S01]  /*1620*/  MUFU.EX2 R32, R32 ;  /* 0x0000002000207308 */ /* 0x000e620000000800 */
[----:B---3--:R-:W-:Y:S01]  /*1630*/  FADD R27, R24, R51 ;  /* 0x00000033181b7221 */ /* 0x008fe20000000000 */
[----:B----4-:R-:W-:-:S03]  /*1640*/  FADD R30, R48, R57 ;  /* 0x00000039301e7221 */ /* 0x010fc60000000000 */
[----:B------:R-:W-:Y:S01]  /*1650*/  FADD R28, R26, R27 ;  /* 0x0000001b1a1c7221 */ /* 0x000fe20000000000 */
[----:B------:R-:W-:Y:S01]  /*1660*/  FADD R30, R49, R30 ;  /* 0x0000001e311e7221 */ /* 0x000fe20000000000 */
[-C--:B--2---:R-:W-:Y:S01]  /*1670*/  FMUL R42, R42, R16.reuse ;  /* 0x000000102a2a7220 */ /* 0x084fe20000400000 */
[-C--:B------:R-:W-:Y:S01]  /*1680*/  FMUL R43, R43, R16.reuse ;  /* 0x000000102b2b7220 */ /* 0x080fe20000400000 */
[-C--:B------:R-:W-:Y:S01]  /*1690*/  FMUL R46, R46, R16.reuse ;  /* 0x000000102e2e7220 */ /* 0x080fe20000400000 */
[----:B------:R-:W-:Y:S01]  /*16a0*/  FMUL R47, R47, R16 ;  /* 0x000000102f2f7220 */ /* 0x000fe20000400000 */
[-C--:B-----5:R-:W-:Y:S01]  /*16b0*/  FMUL R40, R40, R55.reuse ;  /* 0x0000003728287220 */ /* 0x0a0fe20000400000 */
[-C--:B------:R-:W-:Y:S01]  /*16c0*/  FMUL R41, R41, R55.reuse ;  /* 0x0000003729297220 */ /* 0x080fe20000400000 */
[-C--:B------:R-:W-:Y:S01]  /*16d0*/  FMUL R44, R44, R55.reuse ;  /* 0x000000372c2c7220 */ /* 0x080fe20000400000 */
[----:B------:R-:W-:Y:S01]  /*16e0*/  FMUL R45, R45, R55 ;  /* 0x000000372d2d7220 */ /* 0x000fe20000400000 */
[C---:B0-----:R-:W-:Y:S01]  /*16f0*/  FADD R21, R29.reuse, R28 ;  /* 0x0000001c1d157221 */ /* 0x041fe20000000000 */
[----:B------:R-:W-:Y:S01]  /*1700*/  F2FP.F16.F32.PACK_AB R26, R29, R26 ;  /* 0x0000001a1d1a723e */ /* 0x000fe200000000ff */
[----:B------:R-:W-:Y:S01]  /*1710*/  FADD R23, R35, R30 ;  /* 0x0000001e23177221 */ /* 0x000fe20000000000 */
[----:B------:R-:W-:-:S02]  /*1720*/  F2FP.F16.F32.PACK_AB R25, R39, R36 ;  /* 0x000000242719723e */ /* 0x000fc400000000ff */
[----:B------:R-:W-:Y:S02]  /*1730*/  F2FP.F16.F32.PACK_AB R27, R49, R48 ;  /* 0x00000030311b723e */ /* 0x000fe400000000ff */
[----:B------:R-:W-:Y:S02]  /*1740*/  F2FP.F16.F32.PACK_AB R24, R51, R24 ;  /* 0x000000183318723e */ /* 0x000fe400000000ff */
[----:B-1----:R-:W-:Y:S02]  /*1750*/  F2FP.F16.F32.PACK_AB R29, R20, R35 ;  /* 0x00000023141d723e */ /* 0x002fe400000000ff */
[----:B------:R-:W-:Y:S02]  /*1760*/  F2FP.F16.F32.PACK_AB R28, R53, R38 ;  /* 0x00000026351c723e */ /* 0x000fe400000000ff */
[----:B------:R-:W-:Y:S02]  /*1770*/  F2FP.F16.F32.PACK_AB R30, R32, R19 ;  /* 0x00000013201e723e */ /* 0x000fe400000000ff */
[----:B------:R-:W-:Y:S01]  /*1780*/  F2FP.F16.F32.PACK_AB R31, R37, R34 ;  /* 0x00000022251f723e */ /* 0x000fe200000000ff */
[----:B------:R-:W-:Y:S06]  /*1790*/  BAR.SYNC.DEFER_BLOCKING 0x0 ;  /* 0x0000000000007b1d */ /* 0x000fec0000010000 */
[----:B------:R-:W-:Y:S01]  /*17a0*/  UMOV UR18, UR8 ;  /* 0x0000000800127c82 */ /* 0x000fe20008000000 */
[----:B------:R-:W-:Y:S01]  /*17b0*/  UMOV UR19, 0x80000020 ;  /* 0x8000002000137882 */ /* 0x000fe20000000000 */
[----:B------:R-:W-:-:S06]  /*17c0*/  WARPGROUP.ARRIVE ;  /* 0x00000000000079c5 */ /* 0x000fcc0000000000 */
[----:B------:R-:W-:Y:S01]  /*17d0*/  HGMMA.64x16x16.F32 R40, R24, gdesc[UR16], R40 ;  /* 0x0020001018287df0 */ /* 0x000fe20008700828 */
[----:B------:R-:W-:Y:S01]  /*17e0*/  FADD R38, R38, R21 ;  /* 0x0000001526267221 */ /* 0x000fe20000000000 */
[----:B------:R-:W-:-:S03]  /*17f0*/  FADD R23, R20, R23 ;  /* 0x0000001714177221 */ /* 0x000fc60000000000 */
[----:B------:R-:W-:Y:S01]  /*1800*/  FADD R38, R53, R38 ;  /* 0x0000002635267221 */ /* 0x000fe20000000000 */
[----:B------:R-:W-:-:S03]  /*1810*/  FADD R34, R34, R23 ;  /* 0x0000001722227221 */ /* 0x000fc60000000000 */
[----:B------:R-:W-:Y:S01]  /*1820*/  FADD R19, R19, R38 ;  /* 0x0000002613137221 */ /* 0x000fe20000000000 */
[----:B------:R-:W-:-:S03]  /*1830*/  FADD R34, R37, R34 ;  /* 0x0000002225227221 */ /* 0x000fc60000000000 */
[----:B------:R-:W-:Y:S02]  /*1840*/  FADD R19, R32, R19 ;  /* 0x0000001320137221 */ /* 0x000fe40000000000 */
[----:B------:R-:W0:Y:S04]  /*1850*/  SHFL.BFLY PT, R21, R34, 0x2, 0x1f ;  /* 0x0c401f0022157f89 */ /* 0x000e2800000e0000 */
[----:B------:R-:W1:Y:S01]  /*1860*/  SHFL.BFLY PT, R20, R19, 0x2, 0x1f ;  /* 0x0c401f0013147f89 */ /* 0x000e6200000e0000 */
[----:B------:R-:W-:Y:S01]  /*1870*/  UIADD3 UR6, UP0, UR6, 0x20, URZ ;  /* 0x0000002006067890 */ /* 0x000fe2000ff1e03f */
[----:B------:R-:W-:Y:S01]  /*1880*/  HGMMA.64x16x16.F32 R40, R28, gdesc[UR20], R40, gsb0 ;  /* 0x002000141c287df0 */ /* 0x000fe20008000828 */
[----:B0-----:R-:W-:Y:S01]  /*1890*/  FADD R23, R34, R21 ;  /* 0x0000001522177221 */ /* 0x001fe20000000000 */
[----:B-1----:R-:W-:Y:S01]  /*18a0*/  FADD R20, R19, R20 ;  /* 0x0000001413147221 */ /* 0x002fe20000000000 */
[----:B------:R-:W-:-:S03]  /*18b0*/  UIADD3.X UR7, URZ, UR7, URZ, UP0, !UPT ;  /* 0x000000073f077290 */ /* 0x000fc600087fe43f */
[----:B------:R-:W0:Y:S01]  /*18c0*/  SHFL.BFLY PT, R32, R23, 0x1, 0x1f ;  /* 0x0c201f0017207f89 */ /* 0x000e2200000e0000 */
[----:B------:R-:W-:-:S03]  /*18d0*/  UISETP.GE.U32.AND UP0, UPT, UR6, UR24, UPT ;  /* 0x000000180600728c */ /* 0x000fc6000bf06070 */
[----:B------:R-:W1:Y:S01]  /*18e0*/  SHFL.BFLY PT, R21, R20, 0x1, 0x1f ;  /* 0x0c201f0014157f89 */ /* 0x000e6200000e0000 */
[----:B------:R-:W-:-:S06]  /*18f0*/  UISETP.GE.U32.AND.EX UP0, UPT, UR7, URZ, UPT, UP0 ;  /* 0x0000003f0700728c */ /* 0x000fcc000bf06100 */
[----:B------:R-:W-:Y:S01]  /*1900*/  PLOP3.LUT P0, PT, PT, PT, UP0, 0x80, 0x0 ;  /* 0x000000000000781c */ /* 0x000fe20003f0f008 */
[----:B------:R-:W-:Y:S02]  /*1910*/  ULEA UR5, UR13, UR5, 0x5 ;  /* 0x000000050d057291 */ /* 0x000fe4000f8e283f */
[----:B------:R-:W-:Y:S01]  /*1920*/  ULEA UR4, UR11, UR4, 0x5 ;  /* 0x000000040b047291 */ /* 0x000fe2000f8e283f */
[----:B------:R-:W-:Y:S02]  /*1930*/  IMAD.MOV.U32 R19, RZ, RZ, R22 ;  /* 0x000000ffff137224 */ /* 0x000fe400078e0016 */
[----:B0-----:R-:W-:Y:S01]  /*1940*/  FADD R35, R23, R32 ;  /* 0x0000002017237221 */ /* 0x001fe20000000000 */
[----:B-1----:R-:W-:-:S03]  /*1950*/  FADD R32, R20, R21 ;  /* 0x0000001514207221 */ /* 0x002fc60000000000 */
[----:B------:R-:W-:Y:S01]  /*1960*/  FFMA R17, R16, R17, R35 ;  /* 0x0000001110117223 */ /* 0x000fe20000000023 */
[----:B------:R-:W-:Y:S01]  /*1970*/  MOV R16, R33 ;  /* 0x0000002100107202 */ /* 0x000fe20000000f00 */
[----:B------:R-:W-:Y:S01]  /*1980*/  FFMA R18, R55, R18, R32 ;  /* 0x0000001237127223 */ /* 0x000fe20000000020 */
[----:B------:R-:W-:Y:S02]  /*1990*/  WARPGROUP.DEPBAR.LE gsb0, 0x0 ;  /* 0x00008000000079c5 */ /* 0x000fe40000010000 */
[----:B------:R-:W-:Y:S05]  /*19a0*/  @!P0 BRA `(.L_x_1) ;  /* 0xfffffff000308947 */ /* 0x000fea000383ffff */
.L_x_0:
[----:B------:R-:W-:Y:S01]  /*19b0*/  FMUL R3, R46, 0.25 ;  /* 0x3e8000002e037820 */ /* 0x000fe20000400000 */
[----:B------:R-:W-:Y:S01]  /*19c0*/  FSETP.GT.AND P0, PT, |R17|, 8.50705917302346158658e+37, PT ;  /* 0x7e8000001100780b */ /* 0x000fe20003f04200 */
[----:B------:R-:W-:Y:S02]  /*19d0*/  IMAD.MOV.U32 R24, RZ, RZ, R18 ;  /* 0x000000ffff187224 */ /* 0x000fe400078e0012 */
[----:B------:R-:W-:Y:S01]  /*19e0*/  FMUL R2, R47, 0.25 ;  /* 0x3e8000002f027820 */ /* 0x000fe20000400000 */
[----:B------:R-:W-:Y:S01]  /*19f0*/  FMUL R4, R43, 0.25 ;  /* 0x3e8000002b047820 */ /* 0x000fe20000400000 */
[----:B------:R-:W-:Y:S01]  /*1a00*/  FSEL R46, R3, R46, P0 ;  /* 0x0000002e032e7208 */ /* 0x000fe20000000000 */
[----:B------:R-:W-:Y:S01]  /*1a10*/  FMUL R3, R42, 0.25 ;  /* 0x3e8000002a037820 */ /* 0x000fe20000400000 */
[----:B------:R-:W-:Y:S01]  /*1a20*/  FSETP.GT.AND P1, PT, |R24|, 8.50705917302346158658e+37, PT ;  /* 0x7e8000001800780b */ /* 0x000fe20003f24200 */
[----:B------:R-:W-:Y:S01]  /*1a30*/  FMUL R8, R17, 8388608 ;  /* 0x4b00000011087820 */ /* 0x000fe20000400000 */
[C---:B------:R-:W-:Y:S01]  /*1a40*/  LOP3.LUT R6, R0.reuse, 0x7, RZ, 0xc0, !PT ;  /* 0x0000000700067812 */ /* 0x040fe200078ec0ff */
[----:B------:R-:W-:Y:S01]  /*1a50*/  IMAD.SHL.U32 R7, R0, 0x4, RZ ;  /* 0x0000000400077824 */ /* 0x000fe200078e00ff */
[----:B------:R-:W-:Y:S01]  /*1a60*/  FSEL R42, R3, R42, P0 ;  /* 0x0000002a032a7208 */ /* 0x000fe20000000000 */
[----:B------:R-:W-:Y:S01]  /*1a70*/  FMUL R3, R44, 0.25 ;  /* 0x3e8000002c037820 */ /* 0x000fe20000400000 */
[----:B------:R-:W-:Y:S01]  /*1a80*/  FSETP.GEU.AND P3, PT, R17, 1.175494350822287508e-38, PT ;  /* 0x008000001100780b */ /* 0x000fe20003f6e000 */
[----:B------:R-:W-:Y:S01]  /*1a90*/  FMUL R5, R40, 0.25 ;  /* 0x3e80000028057820 */ /* 0x000fe20000400000 */
[----:B------:R-:W-:Y:S01]  /*1aa0*/  FSEL R47, R2, R47, P0 ;  /* 0x0000002f022f7208 */ /* 0x000fe20000000000 */
[----:B------:R-:W-:Y:S01]  /*1ab0*/  FMUL R2, R45, 0.25 ;  /* 0x3e8000002d027820 */ /* 0x000fe20000400000 */
[----:B------:R-:W-:Y:S01]  /*1ac0*/  FSEL R43, R4, R43, P0 ;  /* 0x0000002b042b7208 */ /* 0x000fe20000000000 */
[----:B------:R-:W-:Y:S01]  /*1ad0*/  BAR.SYNC.DEFER_BLOCKING 0x0 ;  /* 0x0000000000007b1d */ /* 0x000fe20000010000 */
[----:B------:R-:W-:-:S02]  /*1ae0*/  LEA R4, R6, UR15, 0x4 ;  /* 0x0000000f06047c11 */ /* 0x000fc4000f8e20ff */
[----:B------:R-:W-:Y:S01]  /*1af0*/  FSEL R44, R3, R44, P1 ;  /* 0x0000002c032c7208 */ /* 0x000fe20000800000 */
[----:B------:R-:W-:Y:S01]  /*1b00*/  FMUL R3, R24, 8388608 ;  /* 0x4b00000018037820 */ /* 0x000fe20000400000 */
[----:B------:R-:W-:Y:S01]  /*1b10*/  FSEL R8, R8, R17, !P3 ;  /* 0x0000001108087208 */ /* 0x000fe20005800000 */
[----:B------:R-:W-:Y:S01]  /*1b20*/  IMAD R6, R6, -0x8, R4 ;  /* 0xfffffff806067824 */ /* 0x000fe200078e0204 */
[----:B------:R-:W-:Y:S01]  /*1b30*/  FSETP.GEU.AND P2, PT, R24, 1.175494350822287508e-38, PT ;  /* 0x008000001800780b */ /* 0x000fe20003f4e000 */
[----:B------:R-:W-:Y:S01]  /*1b40*/  ULDC.64 UR4, c[0x0][0x270] ;  /* 0x00009c0000047ab9 */ /* 0x000fe20000000a00 */
[----:B------:R-:W-:Y:S01]  /*1b50*/  FSEL R18, R2, R45, P1 ;  /* 0x0000002d02127208 */ /* 0x000fe20000800000 */
[----:B------:R-:W-:Y:S01]  /*1b60*/  FMUL R2, R41, 0.25 ;  /* 0x3e80000029027820 */ /* 0x000fe20000400000 */
[----:B------:R-:W-:Y:S01]  /*1b70*/  LOP3.LUT R7, R7, 0x1c0, RZ, 0xc0, !PT ;  /* 0x000001c007077812 */ /* 0x000fe200078ec0ff */
[----:B------:R-:W-:Y:S01]  /*1b80*/  UIMAD UR4, UR14, UR4, URZ ;  /* 0x000000040e0472a4 */ /* 0x000fe2000f8e023f */
[----:B------:R-:W-:Y:S01]  /*1b90*/  FSEL R40, R5, R40, P1 ;  /* 0x0000002805287208 */ /* 0x000fe20000800000 */
[----:B------:R-:W-:Y:S01]  /*1ba0*/  VIADD R5, R8, 0xc0cafb0d ;  /* 0xc0cafb0d08057836 */ /* 0x000fe20000000000 */
[----:B------:R-:W-:Y:S01]  /*1bb0*/  FSEL R3, R3, R24, !P2 ;  /* 0x0000001803037208 */ /* 0x000fe20005000000 */
[----:B------:R-:W-:Y:S01]  /*1bc0*/  IMAD.IADD R16, R7, 0x1, R6 ;  /* 0x0000000107107824 */ /* 0x000fe200078e0206 */
[----:B------:R-:W-:Y:S01]  /*1bd0*/  FSEL R20, R2, R41, P1 ;  /* 0x0000002902147208 */ /* 0x000fe20000800000 */
[----:B------:R-:W-:Y:S01]  /*1be0*/  USHF.L.U32 UR6, UR4, 0x1, URZ ;  /* 0x0000000104067899 */ /* 0x000fe2000800063f */
[----:B------:R-:W-:Y:S01]  /*1bf0*/  LOP3.LUT R7, R0, 0x8, RZ, 0xc0, !PT ;  /* 0x0000000800077812 */ /* 0x000fe200078ec0ff */
[----:B------:R-:W-:Y:S01]  /*1c00*/  VIADD R2, R3, 0xc0cafb0d ;  /* 0xc0cafb0d03027836 */ /* 0x000fe20000000000 */
[----:B------:R-:W-:-:S02]  /*1c10*/  LOP3.LUT R5, R5, 0xff800000, RZ, 0xc0, !PT ;  /* 0xff80000005057812 */ /* 0x000fc400078ec0ff */
[----:B------:R-:W-:Y:S01]  /*1c20*/  FSEL R11, RZ, -23, P3 ;  /* 0xc1b80000ff0b7808 */ /* 0x000fe20001800000 */
[----:B------:R-:W-:Y:S01]  /*1c30*/  IMAD R13, R7, 0x100, R4 ;  /* 0x00000100070d7824 */ /* 0x000fe200078e0204 */
[----:B------:R-:W-:Y:S02]  /*1c40*/  I2FP.F32.S32 R14, R5 ;  /* 0x00000005000e7245 */ /* 0x000fe40000201400 */
[----:B------:R-:W-:Y:S02]  /*1c50*/  LOP3.LUT R4, R2, 0xff800000, RZ, 0xc0, !PT ;  /* 0xff80000002047812 */ /* 0x000fe400078ec0ff */
[----:B------:R-:W-:Y:S01]  /*1c60*/  FSETP.GEU.AND P4, PT, |R17|, 1.175494350822287508e-38, PT ;  /* 0x008000001100780b */ /* 0x000fe20003f8e200 */
[----:B------:R-:W-:Y:S01]  /*1c70*/  FFMA.FTZ R11, R14, 1.1920928955078125e-07, R11 ;  /* 0x340000000e0b7823 */ /* 0x000fe2000001000b */
[----:B------:R-:W-:Y:S01]  /*1c80*/  FSETP.GEU.AND P5, PT, |R24|, 1.175494350822287508e-38, PT ;  /* 0x008000001800780b */ /* 0x000fe20003fae200 */
[----:B------:R-:W-:Y:S01]  /*1c90*/  IMAD.IADD R14, R3, 0x1, -R4 ;  /* 0x00000001030e7824 */ /* 0x000fe200078e0a04 */
[----:B------:R-:W-:Y:S01]  /*1ca0*/  LEA.HI R2, R7, R16, RZ, 0x1f ;  /* 0x0000001007027211 */ /* 0x000fe200078ff8ff */
[----:B------:R-:W-:-:S02]  /*1cb0*/  IMAD.MOV.U32 R7, RZ, RZ, 0x3dc6b27f ;  /* 0x3dc6b27fff077424 */ /* 0x000fc400078e00ff */
[----:B------:R-:W-:Y:S01]  /*1cc0*/  @P0 FMUL R17, R17, 0.25 ;  /* 0x3e80000011110820 */ /* 0x000fe20000400000 */
[----:B------:R-:W-:Y:S01]  /*1cd0*/  FADD R14, R14, -1 ;  /* 0xbf8000000e0e7421 */ /* 0x000fe20000000000 */
[----:B------:R-:W-:Y:S02]  /*1ce0*/  IMAD.IADD R16, R8, 0x1, -R5 ;  /* 0x0000000108107824 */ /* 0x000fe400078e0a05 */
[----:B------:R-:W-:Y:S01]  /*1cf0*/  @P1 FMUL R24, R24, 0.25 ;  /* 0x3e80000018181820 */ /* 0x000fe20000400000 */
[----:B------:R-:W-:Y:S01]  /*1d00*/  LOP3.LUT R12, R0, 0xf0, RZ, 0xc0, !PT ;  /* 0x000000f0000c7812 */ /* 0x000fe200078ec0ff */
[----:B------:R-:W-:Y:S01]  /*1d10*/  FFMA.FTZ R5, R14, R7, -0.16845393180847167969 ;  /* 0xbe2c7f300e057423 */ /* 0x000fe20000010007 */
[----:B------:R-:W-:Y:S01]  /*1d20*/  FADD R16, R16, -1 ;  /* 0xbf80000010107421 */ /* 0x000fe20000000000 */
[----:B------:R-:W-:Y:S01]  /*1d30*/  @!P4 FMUL R17, R17, 16777216 ;  /* 0x4b8000001111c820 */ /* 0x000fe20000400000 */
[----:B------:R-:W-:Y:S01]  /*1d40*/  FSEL R9, RZ, -23, P2 ;  /* 0xc1b80000ff097808 */ /* 0x000fe20001000000 */
[----:B------:R-:W-:Y:S01]  /*1d50*/  FFMA.FTZ R5, R14, R5, 0.1716887056827545166 ;  /* 0x3e2fcf2a0e057423 */ /* 0x000fe20000010005 */
[----:B------:R-:W-:Y:S01]  /*1d60*/  @!P5 FMUL R24, R24, 16777216 ;  /* 0x4b8000001818d820 */ /* 0x000fe20000400000 */
[----:B------:R-:W-:Y:S01]  /*1d70*/  FFMA.FTZ R7, R16, R7, -0.16845393180847167969 ;  /* 0xbe2c7f3010077423 */ /* 0x000fe20000010007 */
[----:B------:R-:W-:-:S02]  /*1d80*/  IMAD R12, R12, 0x8, R13 ;  /* 0x000000080c0c7824 */ /* 0x000fc400078e020d */
[----:B------:R-:W-:Y:S01]  /*1d90*/  FFMA.FTZ R5, R14, R5, -0.17900948226451873779 ;  /* 0xbe374e430e057423 */ /* 0x000fe20000010005 */
[----:B------:R-:W0:Y:S01]  /*1da0*/  MUFU.RCP R13, R24 ;  /* 0x00000018000d7308 */ /* 0x000e220000001000 */
[----:B------:R-:W-:Y:S01]  /*1db0*/  FFMA.FTZ R7, R16, R7, 0.1716887056827545166 ;  /* 0x3e2fcf2a10077423 */ /* 0x000fe20000010007 */
[----:B------:R-:W-:Y:S01]  /*1dc0*/  I2FP.F32.S32 R6, R4 ;  /* 0x0000000400067245 */ /* 0x000fe20000201400 */
[----:B------:R-:W-:Y:S01]  /*1dd0*/  FFMA.FTZ R5, R14, R5, 0.20512372255325317383 ;  /* 0x3e520bf40e057423 */ /* 0x000fe20000010005 */
[----:B------:R-:W-:Y:S01]  /*1de0*/  @!P5 FMUL R20, R20, 16777216 ;  /* 0x4b8000001414d820 */ /* 0x000fe20000400000 */
[----:B------:R-:W-:Y:S01]  /*1df0*/  FFMA.FTZ R7, R16, R7, -0.17900948226451873779 ;  /* 0xbe374e4310077423 */ /* 0x000fe20000010007 */
[----:B------:R-:W-:Y:S01]  /*1e00*/  @!P4 FMUL R47, R47, 16777216 ;  /* 0x4b8000002f2fc820 */ /* 0x000fe20000400000 */
[----:B------:R-:W-:Y:S01]  /*1e10*/  FFMA.FTZ R5, R14, R5, -0.24046532809734344482 ;  /* 0xbe763c8b0e057423 */ /* 0x000fe20000010005 */
[----:B------:R-:W1:Y:S01]  /*1e20*/  MUFU.RCP R17, R17 ;  /* 0x0000001100117308 */ /* 0x000e620000001000 */
[----:B------:R-:W-:Y:S01]  /*1e30*/  FFMA.FTZ R7, R16, R7, 0.20512372255325317383 ;  /* 0x3e520bf410077423 */ /* 0x000fe20000010007 */
[----:B------:R-:W-:Y:S01]  /*1e40*/  @!P4 FMUL R46, R46, 16777216 ;  /* 0x4b8000002e2ec820 */ /* 0x000fe20000400000 */
[----:B------:R-:W-:Y:S01]  /*1e50*/  FFMA.FTZ R5, R14, R5, 0.28857114911079406738 ;  /* 0x3e93bf990e057423 */ /* 0x000fe20000010005 */
[----:B------:R-:W-:Y:S01]  /*1e60*/  @!P4 FMUL R43, R43, 16777216 ;  /* 0x4b8000002b2bc820 */ /* 0x000fe20000400000 */
[----:B------:R-:W-:Y:S01]  /*1e70*/  FFMA.FTZ R7, R16, R7, -0.24046532809734344482 ;  /* 0xbe763c8b10077423 */ /* 0x000fe20000010007 */
[----:B------:R-:W-:Y:S01]  /*1e80*/  @!P4 FMUL R42, R42, 16777216 ;  /* 0x4b8000002a2ac820 */ /* 0x000fe20000400000 */
[----:B------:R-:W-:Y:S01]  /*1e90*/  FFMA.FTZ R5, R14, R5, -0.36067417263984680176 ;  /* 0xbeb8aa490e057423 */ /* 0x000fe20000010005 */
[----:B------:R-:W-:Y:S01]  /*1ea0*/  FFMA.FTZ R9, R6, 1.1920928955078125e-07, R9 ;  /* 0x3400000006097823 */ /* 0x000fe20000010009 */
[C---:B0-----:R-:W-:Y:S01]  /*1eb0*/  FMUL R19, R13.reuse, R20 ;  /* 0x000000140d137220 */ /* 0x041fe20000400000 */
[----:B------:R-:W-:Y:S01]  /*1ec0*/  FFMA.FTZ R15, R16, R7, 0.28857114911079406738 ;  /* 0x3e93bf99100f7423 */ /* 0x000fe20000010007 */
[----:B------:R-:W-:Y:S01]  /*1ed0*/  @!P5 FMUL R18, R18, 16777216 ;  /* 0x4b8000001212d820 */ /* 0x000fe20000400000 */
[----:B------:R-:W-:Y:S01]  /*1ee0*/  @!P5 FMUL R44, R44, 16777216 ;  /* 0x4b8000002c2cd820 */ /* 0x000fe20000400000 */
[----:B------:R-:W-:Y:S01]  /*1ef0*/  @!P5 FMUL R40, R40, 16777216 ;  /* 0x4b8000002828d820 */ /* 0x000fe20000400000 */
[----:B------:R-:W-:Y:S01]  /*1f00*/  FFMA.FTZ R7, R14, R5, 0.48089820146560668945 ;  /* 0x3ef6384a0e077423 */ /* 0x000fe20000010005 */
[----:B------:R-:W-:Y:S01]  /*1f10*/  FFMA.FTZ R15, R16, R15, -0.36067417263984680176 ;  /* 0xbeb8aa49100f7423 */ /* 0x000fe2000001000f */
[----:B------:R-:W-:Y:S01]  /*1f20*/  FMUL R18, R13, R18 ;  /* 0x000000120d127220 */ /* 0x000fe20000400000 */
[C---:B-1----:R-:W-:Y:S01]  /*1f30*/  FMUL R47, R17.reuse, R47 ;  /* 0x0000002f112f7220 */ /* 0x042fe20000400000 */
[C---:B------:R-:W-:Y:S01]  /*1f40*/  FMUL R6, R17.reuse, R46 ;  /* 0x0000002e11067220 */ /* 0x040fe20000400000 */
[C---:B------:R-:W-:Y:S01]  /*1f50*/  FMUL R20, R17.reuse, R43 ;  /* 0x0000002b11147220 */ /* 0x040fe20000400000 */
[----:B------:R-:W-:Y:S01]  /*1f60*/  FMUL R17, R17, R42 ;  /* 0x0000002a11117220 */ /* 0x000fe20000400000 */
[C---:B------:R-:W-:Y:S01]  /*1f70*/  FMUL R4, R13.reuse, R44 ;  /* 0x0000002c0d047220 */ /* 0x040fe20000400000 */
[----:B------:R-:W-:Y:S01]  /*1f80*/  FMUL R21, R13, R40 ;  /* 0x000000280d157220 */ /* 0x000fe20000400000 */
[----:B------:R-:W-:Y:S01]  /*1f90*/  FFMA.FTZ R7, R14, R7, -0.72134751081466674805 ;  /* 0xbf38aa3b0e077423 */ /* 0x000fe20000010007 */
[----:B------:R-:W-:Y:S01]  /*1fa0*/  F2FP.F16.F32.PACK_AB R5, R18, R19 ;  /* 0x000000131205723e */ /* 0x000fe200000000ff */
[----:B------:R-:W0:Y:S01]  /*1fb0*/  LDC R13, c[0x0][0x278] ;  /* 0x00009e00ff0d7b82 */ /* 0x000e220000000800 */
[----:B------:R-:W-:Y:S01]  /*1fc0*/  F2FP.F16.F32.PACK_AB R6, R6, R17 ;  /* 0x000000110606723e */ /* 0x000fe200000000ff */
[----:B------:R-:W-:Y:S01]  /*1fd0*/  FFMA.FTZ R17, R16, R15, 0.48089820146560668945 ;  /* 0x3ef6384a10117423 */ /* 0x000fe2000001000f */
[----:B------:R-:W-:Y:S01]  /*1fe0*/  FMUL R15, R14, R7 ;  /* 0x000000070e0f7220 */ /* 0x000fe20000400000 */
[----:B------:R-:W-:-:S02]  /*1ff0*/  F2FP.F16.F32.PACK_AB R4, R4, R21 ;  /* 0x000000150404723e */ /* 0x000fc400000000ff */
[----:B------:R-:W-:Y:S01]  /*2000*/  F2FP.F16.F32.PACK_AB R7, R47, R20 ;  /* 0x000000142f07723e */ /* 0x000fe200000000ff */
[----:B------:R-:W-:Y:S01]  /*2010*/  FFMA.FTZ R17, R16, R17, -0.72134751081466674805 ;  /* 0xbf38aa3b10117423 */ /* 0x000fe20000010011 */
[----:B------:R-:W-:Y:S01]  /*2020*/  SHF.R.U32.HI R26, RZ, 0x7, R0 ;  /* 0x00000007ff1a7819 */ /* 0x000fe20000011600 */
[----:B------:R-:W-:Y:S01]  /*2030*/  FMUL R15, R14, R15 ;  /* 0x0000000f0e0f7220 */ /* 0x000fe20000400000 */
[----:B------:R-:W-:Y:S01]  /*2040*/  LOP3.LUT R19, R0, 0xff, RZ, 0xc0, !PT ;  /* 0x000000ff00137812 */ /* 0x000fe200078ec0ff */
[----:B------:R1:W-:Y:S01]  /*2050*/  STSM.16.M88.4 [R12], R4 ;  /* 0x000000040c007844 */ /* 0x0003e20000000200 */
[----:B------:R-:W-:Y:S01]  /*2060*/  FMUL R17, R16, R17 ;  /* 0x0000001110117220 */ /* 0x000fe20000400000 */
[----:B------:R-:W-:Y:S01]  /*2070*/  SGXT.U32 R26, R26, 0x1 ;  /* 0x000000011a1a781a */ /* 0x000fe20000000000 */
[----:B------:R-:W-:Y:S01]  /*2080*/  FFMA.FTZ R18, R14, 1.4426950216293334961, R15 ;  /* 0x3fb8aa3b0e127823 */ /* 0x000fe2000001000f */
[----:B------:R-:W-:Y:S01]  /*2090*/  BAR.SYNC.DEFER_BLOCKING 0x0 ;  /* 0x0000000000007b1d */ /* 0x000fe20000010000 */
[----:B------:R-:W-:Y:S01]  /*20a0*/  FMUL R17, R16, R17 ;  /* 0x0000001110117220 */ /* 0x000fe20000400000 */
[----:B------:R-:W-:Y:S01]  /*20b0*/  ISETP.GE.U32.AND P1, PT, R3, 0x7f800000, PT ;  /* 0x7f8000000300780c */ /* 0x000fe20003f26070 */
[----:B------:R-:W-:Y:S01]  /*20c0*/  FADD R23, R9, R18 ;  /* 0x0000001209177221 */ /* 0x000fe20000000000 */
[----:B------:R-:W-:Y:S01]  /*20d0*/  ISETP.GE.U32.AND P2, PT, R8, 0x7f800000, PT ;  /* 0x7f8000000800780c */ /* 0x000fe20003f46070 */
[----:B------:R-:W-:Y:S01]  /*20e0*/  FFMA.FTZ R16, R16, 1.4426950216293334961, R17 ;  /* 0x3fb8aa3b10107823 */ /* 0x000fe20000010011 */
[----:B------:R-:W-:-:S02]  /*20f0*/  LEA R17, R19, UR15, 0x4 ;  /* 0x0000000f13117c11 */ /* 0x000fc4000f8e20ff */
[----:B------:R-:W2:Y:S01]  /*2100*/  LDC.64 R14, c[0x0][0x228] ;  /* 0x00008a00ff0e7b82 */ /* 0x000ea20000000a00 */
[----:B------:R-:W-:Y:S01]  /*2110*/  IMAD R9, R10, UR5, RZ ;  /* 0x000000050a097c24 */ /* 0x000fe2000f8e02ff */
[----:B------:R-:W-:Y:S01]  /*2120*/  FSETP.NEU.AND P0, PT, R3, RZ, PT ;  /* 0x000000ff0300720b */ /* 0x000fe20003f0d000 */
[----:B0-----:R-:W-:Y:S01]  /*2130*/  IMAD R26, R26, R13, RZ ;  /* 0x0000000d1a1a7224 */ /* 0x001fe200078e02ff */
[----:B------:R-:W-:Y:S01]  /*2140*/  UIMAD.WIDE UR4, UR4, 0x2, URZ ;  /* 0x00000002040478a5 */ /* 0x000fe2000f8e023f */
[----:B------:R-:W-:Y:S02]  /*2150*/  FADD R11, R11, R16 ;  /* 0x000000100b0b7221 */ /* 0x000fe40000000000 */
[C---:B------:R-:W-:Y:S02]  /*2160*/  IMAD R28, R13.reuse, 0x2, R26 ;  /* 0x000000020d1c7824 */ /* 0x040fe400078e021a */
[----:B-1----:R-:W-:Y:S02]  /*2170*/  @P1 IMAD.MOV.U32 R12, RZ, RZ, 0x7f800000 ;  /* 0x7f800000ff0c1424 */ /* 0x002fe400078e00ff */
[----:B------:R-:W-:Y:S01]  /*2180*/  @P2 IMAD.MOV.U32 R19, RZ, RZ, 0x7f800000 ;  /* 0x7f800000ff132424 */ /* 0x000fe200078e00ff */
[----:B------:R-:W-:Y:S01]  /*2190*/  LEA R30, R13, R28, 0x1 ;  /* 0x0000001c0d1e7211 */ /* 0x000fe200078e08ff */
[----:B------:R-:W-:Y:S01]  /*21a0*/  @P1 FFMA.FTZ R23, R3, R12, +INF ;  /* 0x7f80000003171423 */ /* 0x000fe2000001000c */
[----:B------:R-:W-:-:S02]  /*21b0*/  IMAD.SHL.U32 R3, R9, 0x2, RZ ;  /* 0x0000000209037824 */ /* 0x000fc400078e00ff */
[C---:B------:R-:W-:Y:S01]  /*21c0*/  @P2 FFMA.FTZ R11, R8.reuse, R19, +INF ;  /* 0x7f800000080b2423 */ /* 0x040fe20000010013 */
[----:B------:R-:W-:Y:S01]  /*21d0*/  IMAD.HI R12, R9, 0x2, RZ ;  /* 0x00000002090c7827 */ /* 0x000fe200078e02ff */
[----:B------:R2:W0:Y:S01]  /*21e0*/  LDS.128 R4, [R17] ;  /* 0x0000000011047984 */ /* 0x0004220000000c00 */
[----:B------:R-:W-:Y:S01]  /*21f0*/  FSETP.NEU.AND P1, PT, R8, RZ, PT ;  /* 0x000000ff0800720b */ /* 0x000fe20003f2d000 */
[----:B------:R-:W-:Y:S01]  /*2200*/  ULDC UR4, c[0x0][0x27c] ;  /* 0x00009f0000047ab9 */ /* 0x000fe20000000800 */
[----:B------:R-:W-:Y:S01]  /*2210*/  IMAD R32, R13, 0x2, R30 ;  /* 0x000000020d207824 */ /* 0x000fe200078e021e */
[----:B------:R-:W-:Y:S01]  /*2220*/  FSEL R23, R23, -INF , P0 ;  /* 0xff80000017177808 */ /* 0x000fe20000000000 */
[----:B------:R-:W-:Y:S02]  /*2230*/  UIMAD UR4, UR14, UR4, URZ ;  /* 0x000000040e0472a4 */ /* 0x000fe4000f8e023f */
[----:B------:R-:W-:Y:S01]  /*2240*/  IMAD R34, R13, 0x2, R32 ;  /* 0x000000020d227824 */ /* 0x000fe200078e0220 */
[----:B--2---:R-:W-:Y:S01]  /*2250*/  IADD3 R17, P3, P4, R3, UR6, R14 ;  /* 0x0000000603117c10 */ /* 0x004fe2000fc7e00e */
[----:B------:R-:W-:Y:S01]  /*2260*/  FFMA R22, R23, 0.69314718246459960938, R22 ;  /* 0x3f31721817167823 */ /* 0x000fe20000000016 */
[----:B------:R-:W-:Y:S01]  /*2270*/  USHF.L.U32 UR6, UR4, 0x2, URZ ;  /* 0x0000000204067899 */ /* 0x000fe2000800063f */
[C---:B------:R-:W-:Y:S01]  /*2280*/  IMAD R36, R13.reuse, 0x2, R34 ;  /* 0x000000020d247824 */ /* 0x040fe200078e0222 */
[----:B------:R-:W-:Y:S01]  /*2290*/  IADD3.X R9, R12, UR5, R15, P3, P4 ;  /* 0x000000050c097c10 */ /* 0x000fe20009fe840f */
[----:B------:R-:W-:Y:S01]  /*22a0*/  UIMAD.WIDE UR4, UR4, 0x4, URZ ;  /* 0x00000004040478a5 */ /* 0x000fe2000f8e023f */
[-C--:B------:R-:W-:Y:S01]  /*22b0*/  LEA R18, P3, R26, R17.reuse, 0x1 ;  /* 0x000000111a127211 */ /* 0x080fe200078608ff */
[----:B------:R-:W-:Y:S01]  /*22c0*/  IMAD R38, R13, 0x2, R36 ;  /* 0x000000020d267824 */ /* 0x000fe200078e0224 */
[----:B------:R-:W-:-:S02]  /*22d0*/  LEA R20, P6, R28, R17, 0x1 ;  /* 0x000000111c147211 */ /* 0x000fc400078c08ff */
[----:B------:R-:W-:Y:S01]  /*22e0*/  LEA R24, P5, R30, R17, 0x1 ;  /* 0x000000111e187211 */ /* 0x000fe200078a08ff */
[----:B------:R-:W-:Y:S01]  /*22f0*/  IMAD R3, R13, 0x2, R38 ;  /* 0x000000020d037824 */ /* 0x000fe200078e0226 */
[-C--:B------:R-:W-:Y:S02]  /*2300*/  LEA.HI.X.SX32 R19, R26, R9.reuse, 0x1, P3 ;  /* 0x000000091a137211 */ /* 0x080fe400018f0eff */
[----:B------:R-:W-:Y:S02]  /*2310*/  LEA.HI.X.SX32 R21, R28, R9, 0x1, P6 ;  /* 0x000000091c157211 */ /* 0x000fe400030f0eff */
[-C--:B------:R-:W-:Y:S01]  /*2320*/  LEA R12, P2, R32, R17.reuse, 0x1 ;  /* 0x00000011200c7211 */ /* 0x080fe200078408ff */
[----:B------:R-:W1:Y:S01]  /*2330*/  LDC.64 R28, c[0x0][0x230] ;  /* 0x00008c00ff1c7b82 */ /* 0x000e620000000a00 */
[-C--:B------:R-:W-:Y:S02]  /*2340*/  LEA R14, P4, R34, R17.reuse, 0x1 ;  /* 0x00000011220e7211 */ /* 0x080fe400078808ff */
[----:B------:R-:W-:-:S02]  /*2350*/  LEA R16, P3, R36, R17, 0x1 ;  /* 0x0000001124107211 */ /* 0x000fc400078608ff */
[----:B------:R-:W-:Y:S02]  /*2360*/  LEA R26, P6, R38, R17, 0x1 ;  /* 0x00000011261a7211 */ /* 0x000fe400078c08ff */
[----:B------:R-:W-:Y:S02]  /*2370*/  LEA.HI.X.SX32 R25, R30, R9, 0x1, P5 ;  /* 0x000000091e197211 */ /* 0x000fe400028f0eff */
[----:B------:R-:W-:Y:S02]  /*2380*/  LEA R8, P5, R3, R17, 0x1 ;  /* 0x0000001103087211 */ /* 0x000fe400078a08ff */
[-C--:B------:R-:W-:Y:S02]  /*2390*/  LEA.HI.X.SX32 R13, R32, R9.reuse, 0x1, P2 ;  /* 0x00000009200d7211 */ /* 0x080fe400010f0eff */
[-C--:B------:R-:W-:Y:S02]  /*23a0*/  LEA.HI.X.SX32 R15, R34, R9.reuse, 0x1, P4 ;  /* 0x00000009220f7211 */ /* 0x080fe400020f0eff */
[-C--:B------:R-:W-:Y:S01]  /*23b0*/  LEA.HI.X.SX32 R17, R36, R9.reuse, 0x1, P3 ;  /* 0x0000000924117211 */ /* 0x080fe200018f0eff */
[----:B0-----:R0:W-:Y:S01]  /*23c0*/  STG.E.U16 desc[UR20][R18.64], R4 ;  /* 0x0000000412007986 */ /* 0x0011e2000c101514 */
[----:B------:R-:W-:-:S02]  /*23d0*/  LEA.HI.X.SX32 R27, R38, R9, 0x1, P6 ;  /* 0x00000009261b7211 */ /* 0x000fc400030f0eff */
[----:B------:R-:W-:Y:S01]  /*23e0*/  LEA.HI.X.SX32 R9, R3, R9, 0x1, P5 ;  /* 0x0000000903097211 */ /* 0x000fe200028f0eff */
[----:B------:R2:W-:Y:S01]  /*23f0*/  STG.E.U16 desc[UR20][R20.64], R5 ;  /* 0x0000000514007986 */ /* 0x0005e2000c101514 */
[----:B------:R-:W-:Y:S02]  /*2400*/  PRMT R3, R4, 0x7632, R3 ;  /* 0x0000763204037816 */ /* 0x000fe40000000003 */
[C---:B------:R-:W-:Y:S01]  /*2410*/  LOP3.LUT P2, RZ, R0.reuse, 0x80, RZ, 0xc0, !PT ;  /* 0x0000008000ff7812 */ /* 0x040fe2000784c0ff */
[----:B------:R3:W-:Y:S01]  /*2420*/  STG.E.U16 desc[UR20][R24.64], R6 ;  /* 0x0000000618007986 */ /* 0x0007e2000c101514 */
[----:B------:R-:W-:Y:S01]  /*2430*/  IMAD.SHL.U32 R0, R0, 0x2, RZ ;  /* 0x0000000200007824 */ /* 0x000fe200078e00ff */
[----:B0-----:R-:W-:Y:S02]  /*2440*/  PRMT R19, R5, 0x7632, R19 ;  /* 0x0000763205137816 */ /* 0x001fe40000000013 */
[----:B------:R0:W-:Y:S01]  /*2450*/  STG.E.U16 desc[UR20][R12.64], R7 ;  /* 0x000000070c007986 */ /* 0x0001e2000c101514 */
[----:B------:R-:W-:-:S02]  /*2460*/  FSEL R4, R11, -INF , P1 ;  /* 0xff8000000b047808 */ /* 0x000fc40000800000 */
[----:B--2---:R-:W-:Y:S01]  /*2470*/  PRMT R21, R6, 0x7632, R21 ;  /* 0x0000763206157816 */ /* 0x004fe20000000015 */
[----:B------:R0:W-:Y:S01]  /*2480*/  STG.E.U16 desc[UR20][R14.64], R3 ;  /* 0x000000030e007986 */ /* 0x0001e2000c101514 */
[----:B------:R-:W-:Y:S01]  /*2490*/  LOP3.LUT R0, R0, 0x1f8, RZ, 0xc0, !PT ;  /* 0x000001f800007812 */ /* 0x000fe200078ec0ff */
[----:B------:R-:W-:Y:S01]  /*24a0*/  FFMA R23, R4, 0.69314718246459960938, R33 ;  /* 0x3f31721804177823 */ /* 0x000fe20000000021 */
[----:B---3--:R-:W-:Y:S01]  /*24b0*/  PRMT R25, R7, 0x7632, R25 ;  /* 0x0000763207197816 */ /* 0x008fe20000000019 */
[----:B------:R0:W-:Y:S01]  /*24c0*/  STG.E.U16 desc[UR20][R16.64], R19 ;  /* 0x0000001310007986 */ /* 0x0001e2000c101514 */
[C---:B------:R-:W-:Y:S02]  /*24d0*/  IMAD.SHL.U32 R5, R10.reuse, 0x4, RZ ;  /* 0x000000040a057824 */ /* 0x040fe400078e00ff */
[----:B------:R-:W-:Y:S01]  /*24e0*/  IMAD.HI R10, R10, 0x4, RZ ;  /* 0x000000040a0a7827 */ /* 0x000fe200078e02ff */
[----:B------:R0:W-:Y:S02]  /*24f0*/  STG.E.U16 desc[UR20][R26.64], R21 ;  /* 0x000000151a007986 */ /* 0x0001e4000c101514 */
[----:B-1----:R-:W-:-:S02]  /*2500*/  IADD3 R4, P0, P1, R5, UR6, R28 ;  /* 0x0000000605047c10 */ /* 0x002fc4000f91e01c */
[----:B------:R0:W-:Y:S02]  /*2510*/  STG.E.U16 desc[UR20][R8.64], R25 ;  /* 0x0000001908007986 */ /* 0x0001e4000c101514 */
[----:B------:R-:W-:Y:S01]  /*2520*/  IADD3.X R5, R10, UR5, R29, P0, P1 ;  /* 0x000000050a057c10 */ /* 0x000fe200087e241d */
[----:B------:R-:W-:Y:S06]  /*2530*/  BAR.SYNC.DEFER_BLOCKING 0x0 ;  /* 0x0000000000007b1d */ /* 0x000fec0000010000 */
[----:B------:R0:W-:Y:S02]  /*2540*/  STS.64 [R0+UR15], R22 ;  /* 0x0000001600007988 */ /* 0x0001e40008000a0f */
[----:B------:R-:W-:Y:S06]  /*2550*/  BAR.SYNC.DEFER_BLOCKING 0x0 ;  /* 0x0000000000007b1d */ /* 0x000fec0000010000 */
[----:B------:R-:W-:Y:S05]  /*2560*/  @P2 EXIT ;  /* 0x000000000000294d */ /* 0x000fea0003800000 */
[----:B0-----:R-:W0:Y:S04]  /*2570*/  LDS R3, [R2] ;  /* 0x0000000002037984 */ /* 0x001e280000000800 */
[----:B0-----:R-:W-:Y:S01]  /*2580*/  STG.E desc[UR20][R4.64], R3 ;  /* 0x0000000304007986 */ /* 0x001fe2000c101914 */
[----:B------:R-:W-:Y:S05]  /*2590*/  EXIT ;  /* 0x000000000000794d */ /* 0x000fea0003800000 */
.L_x_2:
[----:B------:R-:W-:-:S00]  /*25a0*/  BRA `(.L_x_2) ;  /* 0xfffffffc00fc7947 */ /* 0x000fc0000383ffff */
[----:B------:R-:W-:-:S00]  /*25b0*/  NOP ;  /* 0x0000000000007918 */ /* 0x000fc00000000000 */
        /* <DEDUP_REMOVED lines=12> */
.L_x_3:


//--------------------- .nv.global.init           --------------------------
	.section	.nv.global.init,"aw",@progbits
.nv.global.init:
	.type		_$_str,@object
	.size		_$_str,(.L_0 - _$_str)
_$_str:
        /*0000*/ 	.byte	0x5f, 0x5f, 0x43, 0x55, 0x44, 0x41, 0x5f, 0x46, 0x54, 0x5a, 0x00
.L_0:


//--------------------- .nv.shared.attn_fwd       --------------------------
	.section	.nv.shared.attn_fwd,"aw",@nobits
	.sectionflags	@""
	.align	16
	.zero		1024


//--------------------- .nv.shared.reserved.0     --------------------------
	.section	.nv.shared.reserved.0,"aw",@nobits
	.weak		__nv_reservedSMEM_offset_0_alias
	.size		__nv_reservedSMEM_offset_0_alias, 0, 0
	.other		__nv_reservedSMEM_offset_0_alias,@"STO_CUDA_RESERVED_SHARED STV_DEFAULT"
__nv_reservedSMEM_offset_0_alias:
	.zero		0


//--------------------- .nv.constant0.attn_fwd    --------------------------
	.section	.nv.constant0.attn_fwd,"a",@progbits
	.sectionflags	@""
	.align	4
.nv.constant0.attn_fwd:
	.zero		664


//--------------------- SYMBOLS --------------------------

	.type		.nv.reservedSmem.offset0,@object
	.size		.nv.reservedSmem.offset0,0x4
